//
// Generated by NVIDIA NVVM Compiler
//
// Compiler Build ID: CL-36424714
// Cuda compilation tools, release 13.0, V13.0.88
// Based on NVVM 20.0.0
//

.version 9.0
.target sm_100
.address_size 64

	// .globl	_Z10ZYMSgemm2DILi128ELi128ELi8ELi8ELi8EEvPKfS1_Pfiii
.extern .func __assertfail
(
	.param .b64 __assertfail_param_0,
	.param .b64 __assertfail_param_1,
	.param .b32 __assertfail_param_2,
	.param .b64 __assertfail_param_3,
	.param .b64 __assertfail_param_4
)
;
.global .align 1 .b8 __unnamed_1[140] = {118, 111, 105, 100, 32, 90, 89, 77, 83, 103, 101, 109, 109, 50, 68, 40, 99, 111, 110, 115, 116, 32, 102, 108, 111, 97, 116, 32, 42, 44, 32, 99, 111, 110, 115, 116, 32, 102, 108, 111, 97, 116, 32, 42, 44, 32, 102, 108, 111, 97, 116, 32, 42, 44, 32, 105, 110, 116, 44, 32, 105, 110, 116, 44, 32, 105, 110, 116, 41, 32, 91, 119, 105, 116, 104, 32, 105, 110, 116, 32, 66, 77, 32, 61, 32, 49, 50, 56, 59, 32, 105, 110, 116, 32, 66, 78, 32, 61, 32, 49, 50, 56, 59, 32, 105, 110, 116, 32, 66, 75, 32, 61, 32, 56, 59, 32, 105, 110, 116, 32, 84, 77, 32, 61, 32, 56, 59, 32, 105, 110, 116, 32, 84, 78, 32, 61, 32, 56, 93};
// _ZZ10ZYMSgemm2DILi128ELi128ELi8ELi8ELi8EEvPKfS1_PfiiiE8shared_a has been demoted
// _ZZ10ZYMSgemm2DILi128ELi128ELi8ELi8ELi8EEvPKfS1_PfiiiE8shared_b has been demoted
.global .align 1 .b8 __unnamed_2[138] = {118, 111, 105, 100, 32, 90, 89, 77, 83, 103, 101, 109, 109, 50, 68, 40, 99, 111, 110, 115, 116, 32, 102, 108, 111, 97, 116, 32, 42, 44, 32, 99, 111, 110, 115, 116, 32, 102, 108, 111, 97, 116, 32, 42, 44, 32, 102, 108, 111, 97, 116, 32, 42, 44, 32, 105, 110, 116, 44, 32, 105, 110, 116, 44, 32, 105, 110, 116, 41, 32, 91, 119, 105, 116, 104, 32, 105, 110, 116, 32, 66, 77, 32, 61, 32, 54, 52, 59, 32, 105, 110, 116, 32, 66, 78, 32, 61, 32, 54, 52, 59, 32, 105, 110, 116, 32, 66, 75, 32, 61, 32, 56, 59, 32, 105, 110, 116, 32, 84, 77, 32, 61, 32, 56, 59, 32, 105, 110, 116, 32, 84, 78, 32, 61, 32, 56, 93};
// _ZZ10ZYMSgemm2DILi64ELi64ELi8ELi8ELi8EEvPKfS1_PfiiiE8shared_a has been demoted
// _ZZ10ZYMSgemm2DILi64ELi64ELi8ELi8ELi8EEvPKfS1_PfiiiE8shared_b has been demoted
.global .align 1 .b8 $str[32] = {98, 108, 111, 99, 107, 68, 105, 109, 46, 120, 32, 61, 61, 32, 116, 104, 114, 101, 97, 100, 115, 95, 112, 101, 114, 95, 98, 108, 111, 99, 107};
.global .align 1 .b8 $str$1[27] = {47, 116, 109, 112, 47, 115, 97, 115, 115, 95, 99, 117, 95, 102, 113, 106, 108, 115, 52, 99, 53, 47, 107, 46, 99, 117};

.visible .entry _Z10ZYMSgemm2DILi128ELi128ELi8ELi8ELi8EEvPKfS1_Pfiii(
	.param .u64 .ptr .align 1 _Z10ZYMSgemm2DILi128ELi128ELi8ELi8ELi8EEvPKfS1_Pfiii_param_0,
	.param .u64 .ptr .align 1 _Z10ZYMSgemm2DILi128ELi128ELi8ELi8ELi8EEvPKfS1_Pfiii_param_1,
	.param .u64 .ptr .align 1 _Z10ZYMSgemm2DILi128ELi128ELi8ELi8ELi8EEvPKfS1_Pfiii_param_2,
	.param .u32 _Z10ZYMSgemm2DILi128ELi128ELi8ELi8ELi8EEvPKfS1_Pfiii_param_3,
	.param .u32 _Z10ZYMSgemm2DILi128ELi128ELi8ELi8ELi8EEvPKfS1_Pfiii_param_4,
	.param .u32 _Z10ZYMSgemm2DILi128ELi128ELi8ELi8ELi8EEvPKfS1_Pfiii_param_5
)
.maxntid 256
.minnctapersm 1
{
	.reg .pred 	%p<5>;
	.reg .b32 	%r<63>;
	.reg .b32 	%f<475>;
	.reg .b64 	%rd<73>;
	// demoted variable
	.shared .align 4 .b8 _ZZ10ZYMSgemm2DILi128ELi128ELi8ELi8ELi8EEvPKfS1_PfiiiE8shared_a[4096];
	// demoted variable
	.shared .align 4 .b8 _ZZ10ZYMSgemm2DILi128ELi128ELi8ELi8ELi8EEvPKfS1_PfiiiE8shared_b[4096];
	ld.param.u64 	%rd7, [_Z10ZYMSgemm2DILi128ELi128ELi8ELi8ELi8EEvPKfS1_Pfiii_param_0];
	ld.param.u64 	%rd8, [_Z10ZYMSgemm2DILi128ELi128ELi8ELi8ELi8EEvPKfS1_Pfiii_param_1];
	ld.param.u64 	%rd9, [_Z10ZYMSgemm2DILi128ELi128ELi8ELi8ELi8EEvPKfS1_Pfiii_param_2];
	ld.param.u32 	%r24, [_Z10ZYMSgemm2DILi128ELi128ELi8ELi8ELi8EEvPKfS1_Pfiii_param_4];
	ld.param.u32 	%r25, [_Z10ZYMSgemm2DILi128ELi128ELi8ELi8ELi8EEvPKfS1_Pfiii_param_5];
	mov.u32 	%r26, %ntid.x;
	setp.eq.s32 	%p1, %r26, 256;
	@%p1 bra 	$L__BB0_2;
	mov.u64 	%rd10, $str;
	cvta.global.u64 	%rd11, %rd10;
	mov.u64 	%rd12, $str$1;
	cvta.global.u64 	%rd13, %rd12;
	mov.u64 	%rd14, __unnamed_1;
	cvta.global.u64 	%rd15, %rd14;
	{ // callseq 0, 0
	.param .b64 param0;
	st.param.b64 	[param0], %rd11;
	.param .b64 param1;
	st.param.b64 	[param1], %rd13;
	.param .b32 param2;
	st.param.b32 	[param2], 40;
	.param .b64 param3;
	st.param.b64 	[param3], %rd15;
	.param .b64 param4;
	st.param.b64 	[param4], 1;
	call.uni 
	__assertfail, 
	(
	param0, 
	param1, 
	param2, 
	param3, 
	param4
	);
	} // callseq 0
$L__BB0_2:
	mov.u32 	%r1, %tid.x;
	shr.u32 	%r2, %r1, 4;
	and.b32  	%r3, %r1, 15;
	mov.u32 	%r27, %ctaid.x;
	shl.b32 	%r28, %r27, 7;
	mul.lo.s32 	%r29, %r25, %r28;
	cvta.to.global.u64 	%rd16, %rd7;
	mul.wide.s32 	%rd17, %r29, 4;
	add.s64 	%rd71, %rd16, %rd17;
	mov.u32 	%r30, %ctaid.y;
	shl.b32 	%r31, %r30, 7;
	cvta.to.global.u64 	%rd18, %rd8;
	mul.wide.u32 	%rd19, %r31, 4;
	add.s64 	%rd72, %rd18, %rd19;
	mad.lo.s32 	%r4, %r24, %r28, %r31;
	setp.lt.s32 	%p2, %r25, 1;
	mov.f32 	%f411, 0f00000000;
	mov.f32 	%f412, %f411;
	mov.f32 	%f413, %f411;
	mov.f32 	%f414, %f411;
	mov.f32 	%f415, %f411;
	mov.f32 	%f416, %f411;
	mov.f32 	%f417, %f411;
	mov.f32 	%f418, %f411;
	mov.f32 	%f419, %f411;
	mov.f32 	%f420, %f411;
	mov.f32 	%f421, %f411;
	mov.f32 	%f422, %f411;
	mov.f32 	%f423, %f411;
	mov.f32 	%f424, %f411;
	mov.f32 	%f425, %f411;
	mov.f32 	%f426, %f411;
	mov.f32 	%f427, %f411;
	mov.f32 	%f428, %f411;
	mov.f32 	%f429, %f411;
	mov.f32 	%f430, %f411;
	mov.f32 	%f431, %f411;
	mov.f32 	%f432, %f411;
	mov.f32 	%f433, %f411;
	mov.f32 	%f434, %f411;
	mov.f32 	%f435, %f411;
	mov.f32 	%f436, %f411;
	mov.f32 	%f437, %f411;
	mov.f32 	%f438, %f411;
	mov.f32 	%f439, %f411;
	mov.f32 	%f440, %f411;
	mov.f32 	%f441, %f411;
	mov.f32 	%f442, %f411;
	mov.f32 	%f443, %f411;
	mov.f32 	%f444, %f411;
	mov.f32 	%f445, %f411;
	mov.f32 	%f446, %f411;
	mov.f32 	%f447, %f411;
	mov.f32 	%f448, %f411;
	mov.f32 	%f449, %f411;
	mov.f32 	%f450, %f411;
	mov.f32 	%f451, %f411;
	mov.f32 	%f452, %f411;
	mov.f32 	%f453, %f411;
	mov.f32 	%f454, %f411;
	mov.f32 	%f455, %f411;
	mov.f32 	%f456, %f411;
	mov.f32 	%f457, %f411;
	mov.f32 	%f458, %f411;
	mov.f32 	%f459, %f411;
	mov.f32 	%f460, %f411;
	mov.f32 	%f461, %f411;
	mov.f32 	%f462, %f411;
	mov.f32 	%f463, %f411;
	mov.f32 	%f464, %f411;
	mov.f32 	%f465, %f411;
	mov.f32 	%f466, %f411;
	mov.f32 	%f467, %f411;
	mov.f32 	%f468, %f411;
	mov.f32 	%f469, %f411;
	mov.f32 	%f470, %f411;
	mov.f32 	%f471, %f411;
	mov.f32 	%f472, %f411;
	mov.f32 	%f473, %f411;
	mov.f32 	%f474, %f411;
	@%p2 bra 	$L__BB0_7;
	shr.u32 	%r33, %r1, 7;
	and.b32  	%r34, %r1, 127;
	shr.u32 	%r35, %r1, 3;
	and.b32  	%r36, %r1, 7;
	shl.b32 	%r5, %r24, 3;
	mad.lo.s32 	%r6, %r35, %r25, %r36;
	mov.u32 	%r37, _ZZ10ZYMSgemm2DILi128ELi128ELi8ELi8ELi8EEvPKfS1_PfiiiE8shared_a;
	shl.b32 	%r38, %r1, 2;
	add.s32 	%r7, %r37, %r38;
	shl.b32 	%r39, %r25, 5;
	add.s32 	%r8, %r6, %r39;
	shl.b32 	%r40, %r25, 6;
	add.s32 	%r9, %r6, %r40;
	add.s32 	%r10, %r9, %r39;
	mad.lo.s32 	%r11, %r33, %r24, %r34;
	mov.u32 	%r41, _ZZ10ZYMSgemm2DILi128ELi128ELi8ELi8ELi8EEvPKfS1_PfiiiE8shared_b;
	add.s32 	%r12, %r41, %r38;
	shl.b32 	%r42, %r24, 1;
	add.s32 	%r13, %r11, %r42;
	shl.b32 	%r43, %r24, 2;
	add.s32 	%r14, %r11, %r43;
	add.s32 	%r15, %r14, %r42;
	shl.b32 	%r44, %r2, 8;
	add.s32 	%r16, %r37, %r44;
	shl.b32 	%r45, %r3, 5;
	add.s32 	%r46, %r45, %r41;
	add.s32 	%r17, %r46, 16;
	mov.b32 	%r60, 0;
	mov.f32 	%f411, 0f00000000;
	mul.wide.u32 	%rd20, %r6, 4;
	mul.wide.u32 	%rd22, %r8, 4;
	mul.wide.u32 	%rd24, %r9, 4;
	mul.wide.u32 	%rd26, %r10, 4;
$L__BB0_4:
	add.s64 	%rd21, %rd71, %rd20;
	ld.global.f32 	%f259, [%rd21];
	st.shared.f32 	[%r7], %f259;
	add.s64 	%rd23, %rd71, %rd22;
	ld.global.f32 	%f260, [%rd23];
	st.shared.f32 	[%r7+1024], %f260;
	add.s64 	%rd25, %rd71, %rd24;
	ld.global.f32 	%f261, [%rd25];
	st.shared.f32 	[%r7+2048], %f261;
	add.s64 	%rd27, %rd71, %rd26;
	ld.global.f32 	%f262, [%rd27];
	st.shared.f32 	[%r7+3072], %f262;
	mul.wide.s32 	%rd28, %r11, 4;
	add.s64 	%rd29, %rd72, %rd28;
	ld.global.f32 	%f263, [%rd29];
	st.shared.f32 	[%r12], %f263;
	mul.wide.s32 	%rd30, %r13, 4;
	add.s64 	%rd31, %rd72, %rd30;
	ld.global.f32 	%f264, [%rd31];
	st.shared.f32 	[%r12+1024], %f264;
	mul.wide.s32 	%rd32, %r14, 4;
	add.s64 	%rd33, %rd72, %rd32;
	ld.global.f32 	%f265, [%rd33];
	st.shared.f32 	[%r12+2048], %f265;
	mul.wide.s32 	%rd34, %r15, 4;
	add.s64 	%rd35, %rd72, %rd34;
	ld.global.f32 	%f266, [%rd35];
	st.shared.f32 	[%r12+3072], %f266;
	bar.sync 	0;
	mov.b32 	%r62, 128;
	mov.u32 	%r61, %r17;
$L__BB0_5:
	add.s32 	%r48, %r16, %r62;
	ld.shared.f32 	%f267, [%r48+-128];
	ld.shared.f32 	%f268, [%r48+-96];
	ld.shared.f32 	%f269, [%r48+-64];
	ld.shared.f32 	%f270, [%r48+-32];
	ld.shared.f32 	%f271, [%r48];
	ld.shared.f32 	%f272, [%r48+32];
	ld.shared.f32 	%f273, [%r48+64];
	ld.shared.f32 	%f274, [%r48+96];
	ld.shared.f32 	%f275, [%r61+-16];
	ld.shared.f32 	%f276, [%r61+-12];
	ld.shared.f32 	%f277, [%r61+-8];
	ld.shared.f32 	%f278, [%r61+-4];
	ld.shared.f32 	%f279, [%r61];
	ld.shared.f32 	%f280, [%r61+4];
	ld.shared.f32 	%f281, [%r61+8];
	ld.shared.f32 	%f282, [%r61+12];
	fma.rn.f32 	%f474, %f267, %f275, %f474;
	fma.rn.f32 	%f473, %f267, %f276, %f473;
	fma.rn.f32 	%f472, %f267, %f277, %f472;
	fma.rn.f32 	%f471, %f267, %f278, %f471;
	fma.rn.f32 	%f470, %f267, %f279, %f470;
	fma.rn.f32 	%f469, %f267, %f280, %f469;
	fma.rn.f32 	%f468, %f267, %f281, %f468;
	fma.rn.f32 	%f467, %f267, %f282, %f467;
	fma.rn.f32 	%f466, %f268, %f275, %f466;
	fma.rn.f32 	%f465, %f268, %f276, %f465;
	fma.rn.f32 	%f464, %f268, %f277, %f464;
	fma.rn.f32 	%f463, %f268, %f278, %f463;
	fma.rn.f32 	%f462, %f268, %f279, %f462;
	fma.rn.f32 	%f461, %f268, %f280, %f461;
	fma.rn.f32 	%f460, %f268, %f281, %f460;
	fma.rn.f32 	%f459, %f268, %f282, %f459;
	fma.rn.f32 	%f458, %f269, %f275, %f458;
	fma.rn.f32 	%f457, %f269, %f276, %f457;
	fma.rn.f32 	%f456, %f269, %f277, %f456;
	fma.rn.f32 	%f455, %f269, %f278, %f455;
	fma.rn.f32 	%f454, %f269, %f279, %f454;
	fma.rn.f32 	%f453, %f269, %f280, %f453;
	fma.rn.f32 	%f452, %f269, %f281, %f452;
	fma.rn.f32 	%f451, %f269, %f282, %f451;
	fma.rn.f32 	%f450, %f270, %f275, %f450;
	fma.rn.f32 	%f449, %f270, %f276, %f449;
	fma.rn.f32 	%f448, %f270, %f277, %f448;
	fma.rn.f32 	%f447, %f270, %f278, %f447;
	fma.rn.f32 	%f446, %f270, %f279, %f446;
	fma.rn.f32 	%f445, %f270, %f280, %f445;
	fma.rn.f32 	%f444, %f270, %f281, %f444;
	fma.rn.f32 	%f443, %f270, %f282, %f443;
	fma.rn.f32 	%f442, %f271, %f275, %f442;
	fma.rn.f32 	%f441, %f271, %f276, %f441;
	fma.rn.f32 	%f440, %f271, %f277, %f440;
	fma.rn.f32 	%f439, %f271, %f278, %f439;
	fma.rn.f32 	%f438, %f271, %f279, %f438;
	fma.rn.f32 	%f437, %f271, %f280, %f437;
	fma.rn.f32 	%f436, %f271, %f281, %f436;
	fma.rn.f32 	%f435, %f271, %f282, %f435;
	fma.rn.f32 	%f434, %f272, %f275, %f434;
	fma.rn.f32 	%f433, %f272, %f276, %f433;
	fma.rn.f32 	%f432, %f272, %f277, %f432;
	fma.rn.f32 	%f431, %f272, %f278, %f431;
	fma.rn.f32 	%f430, %f272, %f279, %f430;
	fma.rn.f32 	%f429, %f272, %f280, %f429;
	fma.rn.f32 	%f428, %f272, %f281, %f428;
	fma.rn.f32 	%f427, %f272, %f282, %f427;
	fma.rn.f32 	%f426, %f273, %f275, %f426;
	fma.rn.f32 	%f425, %f273, %f276, %f425;
	fma.rn.f32 	%f424, %f273, %f277, %f424;
	fma.rn.f32 	%f423, %f273, %f278, %f423;
	fma.rn.f32 	%f422, %f273, %f279, %f422;
	fma.rn.f32 	%f421, %f273, %f280, %f421;
	fma.rn.f32 	%f420, %f273, %f281, %f420;
	fma.rn.f32 	%f419, %f273, %f282, %f419;
	fma.rn.f32 	%f418, %f274, %f275, %f418;
	fma.rn.f32 	%f417, %f274, %f276, %f417;
	fma.rn.f32 	%f416, %f274, %f277, %f416;
	fma.rn.f32 	%f415, %f274, %f278, %f415;
	fma.rn.f32 	%f414, %f274, %f279, %f414;
	fma.rn.f32 	%f413, %f274, %f280, %f413;
	fma.rn.f32 	%f412, %f274, %f281, %f412;
	fma.rn.f32 	%f411, %f274, %f282, %f411;
	add.s32 	%r62, %r62, 4;
	add.s32 	%r61, %r61, 512;
	setp.ne.s32 	%p3, %r62, 160;
	@%p3 bra 	$L__BB0_5;
	bar.sync 	0;
	add.s32 	%r60, %r60, 8;
	setp.lt.s32 	%p4, %r60, %r25;
	mul.wide.s32 	%rd36, %r5, 4;
	add.s64 	%rd72, %rd72, %rd36;
	add.s64 	%rd71, %rd71, 32;
	@%p4 bra 	$L__BB0_4;
$L__BB0_7:
	cvt.s64.s32 	%rd37, %r4;
	cvta.to.global.u64 	%rd38, %rd9;
	shl.b32 	%r49, %r3, 3;
	mul.lo.s32 	%r50, %r2, %r24;
	shl.b32 	%r51, %r50, 3;
	add.s32 	%r52, %r51, %r49;
	cvt.s64.s32 	%rd39, %r52;
	add.s64 	%rd40, %rd39, %rd37;
	shl.b64 	%rd41, %rd40, 2;
	add.s64 	%rd42, %rd38, %rd41;
	st.global.f32 	[%rd42], %f474;
	st.global.f32 	[%rd42+4], %f473;
	st.global.f32 	[%rd42+8], %f472;
	st.global.f32 	[%rd42+12], %f471;
	st.global.f32 	[%rd42+16], %f470;
	st.global.f32 	[%rd42+20], %f469;
	st.global.f32 	[%rd42+24], %f468;
	st.global.f32 	[%rd42+28], %f467;
	add.s32 	%r53, %r52, %r24;
	cvt.s64.s32 	%rd43, %r53;
	add.s64 	%rd44, %rd43, %rd37;
	shl.b64 	%rd45, %rd44, 2;
	add.s64 	%rd46, %rd38, %rd45;
	st.global.f32 	[%rd46], %f466;
	st.global.f32 	[%rd46+4], %f465;
	st.global.f32 	[%rd46+8], %f464;
	st.global.f32 	[%rd46+12], %f463;
	st.global.f32 	[%rd46+16], %f462;
	st.global.f32 	[%rd46+20], %f461;
	st.global.f32 	[%rd46+24], %f460;
	st.global.f32 	[%rd46+28], %f459;
	add.s32 	%r54, %r53, %r24;
	cvt.s64.s32 	%rd47, %r54;
	add.s64 	%rd48, %rd47, %rd37;
	shl.b64 	%rd49, %rd48, 2;
	add.s64 	%rd50, %rd38, %rd49;
	st.global.f32 	[%rd50], %f458;
	st.global.f32 	[%rd50+4], %f457;
	st.global.f32 	[%rd50+8], %f456;
	st.global.f32 	[%rd50+12], %f455;
	st.global.f32 	[%rd50+16], %f454;
	st.global.f32 	[%rd50+20], %f453;
	st.global.f32 	[%rd50+24], %f452;
	st.global.f32 	[%rd50+28], %f451;
	add.s32 	%r55, %r54, %r24;
	cvt.s64.s32 	%rd51, %r55;
	add.s64 	%rd52, %rd51, %rd37;
	shl.b64 	%rd53, %rd52, 2;
	add.s64 	%rd54, %rd38, %rd53;
	st.global.f32 	[%rd54], %f450;
	st.global.f32 	[%rd54+4], %f449;
	st.global.f32 	[%rd54+8], %f448;
	st.global.f32 	[%rd54+12], %f447;
	st.global.f32 	[%rd54+16], %f446;
	st.global.f32 	[%rd54+20], %f445;
	st.global.f32 	[%rd54+24], %f444;
	st.global.f32 	[%rd54+28], %f443;
	add.s32 	%r56, %r55, %r24;
	cvt.s64.s32 	%rd55, %r56;
	add.s64 	%rd56, %rd55, %rd37;
	shl.b64 	%rd57, %rd56, 2;
	add.s64 	%rd58, %rd38, %rd57;
	st.global.f32 	[%rd58], %f442;
	st.global.f32 	[%rd58+4], %f441;
	st.global.f32 	[%rd58+8], %f440;
	st.global.f32 	[%rd58+12], %f439;
	st.global.f32 	[%rd58+16], %f438;
	st.global.f32 	[%rd58+20], %f437;
	st.global.f32 	[%rd58+24], %f436;
	st.global.f32 	[%rd58+28], %f435;
	add.s32 	%r57, %r56, %r24;
	cvt.s64.s32 	%rd59, %r57;
	add.s64 	%rd60, %rd59, %rd37;
	shl.b64 	%rd61, %rd60, 2;
	add.s64 	%rd62, %rd38, %rd61;
	st.global.f32 	[%rd62], %f434;
	st.global.f32 	[%rd62+4], %f433;
	st.global.f32 	[%rd62+8], %f432;
	st.global.f32 	[%rd62+12], %f431;
	st.global.f32 	[%rd62+16], %f430;
	st.global.f32 	[%rd62+20], %f429;
	st.global.f32 	[%rd62+24], %f428;
	st.global.f32 	[%rd62+28], %f427;
	add.s32 	%r58, %r57, %r24;
	cvt.s64.s32 	%rd63, %r58;
	add.s64 	%rd64, %rd63, %rd37;
	shl.b64 	%rd65, %rd64, 2;
	add.s64 	%rd66, %rd38, %rd65;
	st.global.f32 	[%rd66], %f426;
	st.global.f32 	[%rd66+4], %f425;
	st.global.f32 	[%rd66+8], %f424;
	st.global.f32 	[%rd66+12], %f423;
	st.global.f32 	[%rd66+16], %f422;
	st.global.f32 	[%rd66+20], %f421;
	st.global.f32 	[%rd66+24], %f420;
	st.global.f32 	[%rd66+28], %f419;
	add.s32 	%r59, %r58, %r24;
	cvt.s64.s32 	%rd67, %r59;
	add.s64 	%rd68, %rd67, %rd37;
	shl.b64 	%rd69, %rd68, 2;
	add.s64 	%rd70, %rd38, %rd69;
	st.global.f32 	[%rd70], %f418;
	st.global.f32 	[%rd70+4], %f417;
	st.global.f32 	[%rd70+8], %f416;
	st.global.f32 	[%rd70+12], %f415;
	st.global.f32 	[%rd70+16], %f414;
	st.global.f32 	[%rd70+20], %f413;
	st.global.f32 	[%rd70+24], %f412;
	st.global.f32 	[%rd70+28], %f411;
	ret;

}
	// .globl	_Z10ZYMSgemm2DILi64ELi64ELi8ELi8ELi8EEvPKfS1_Pfiii
.visible .entry _Z10ZYMSgemm2DILi64ELi64ELi8ELi8ELi8EEvPKfS1_Pfiii(
	.param .u64 .ptr .align 1 _Z10ZYMSgemm2DILi64ELi64ELi8ELi8ELi8EEvPKfS1_Pfiii_param_0,
	.param .u64 .ptr .align 1 _Z10ZYMSgemm2DILi64ELi64ELi8ELi8ELi8EEvPKfS1_Pfiii_param_1,
	.param .u64 .ptr .align 1 _Z10ZYMSgemm2DILi64ELi64ELi8ELi8ELi8EEvPKfS1_Pfiii_param_2,
	.param .u32 _Z10ZYMSgemm2DILi64ELi64ELi8ELi8ELi8EEvPKfS1_Pfiii_param_3,
	.param .u32 _Z10ZYMSgemm2DILi64ELi64ELi8ELi8ELi8EEvPKfS1_Pfiii_param_4,
	.param .u32 _Z10ZYMSgemm2DILi64ELi64ELi8ELi8ELi8EEvPKfS1_Pfiii_param_5
)
.maxntid 64
.minnctapersm 1
{
	.reg .pred 	%p<5>;
	.reg .b32 	%r<59>;
	.reg .b32 	%f<483>;
	.reg .b64 	%rd<83>;
	// demoted variable
	.shared .align 4 .b8 _ZZ10ZYMSgemm2DILi64ELi64ELi8ELi8ELi8EEvPKfS1_PfiiiE8shared_a[2048];
	// demoted variable
	.shared .align 4 .b8 _ZZ10ZYMSgemm2DILi64ELi64ELi8ELi8ELi8EEvPKfS1_PfiiiE8shared_b[2048];
	ld.param.u64 	%rd7, [_Z10ZYMSgemm2DILi64ELi64ELi8ELi8ELi8EEvPKfS1_Pfiii_param_0];
	ld.param.u64 	%rd8, [_Z10ZYMSgemm2DILi64ELi64ELi8ELi8ELi8EEvPKfS1_Pfiii_param_1];
	ld.param.u64 	%rd9, [_Z10ZYMSgemm2DILi64ELi64ELi8ELi8ELi8EEvPKfS1_Pfiii_param_2];
	ld.param.u32 	%r24, [_Z10ZYMSgemm2DILi64ELi64ELi8ELi8ELi8EEvPKfS1_Pfiii_param_4];
	ld.param.u32 	%r25, [_Z10ZYMSgemm2DILi64ELi64ELi8ELi8ELi8EEvPKfS1_Pfiii_param_5];
	mov.u32 	%r26, %ntid.x;
	setp.eq.s32 	%p1, %r26, 64;
	@%p1 bra 	$L__BB1_2;
	mov.u64 	%rd10, $str;
	cvta.global.u64 	%rd11, %rd10;
	mov.u64 	%rd12, $str$1;
	cvta.global.u64 	%rd13, %rd12;
	mov.u64 	%rd14, __unnamed_2;
	cvta.global.u64 	%rd15, %rd14;
	{ // callseq 1, 0
	.param .b64 param0;
	st.param.b64 	[param0], %rd11;
	.param .b64 param1;
	st.param.b64 	[param1], %rd13;
	.param .b32 param2;
	st.param.b32 	[param2], 40;
	.param .b64 param3;
	st.param.b64 	[param3], %rd15;
	.param .b64 param4;
	st.param.b64 	[param4], 1;
	call.uni 
	__assertfail, 
	(
	param0, 
	param1, 
	param2, 
	param3, 
	param4
	);
	} // callseq 1
$L__BB1_2:
	mov.u32 	%r1, %tid.x;
	and.b32  	%r2, %r1, 56;
	and.b32  	%r3, %r1, 7;
	mov.u32 	%r27, %ctaid.x;
	shl.b32 	%r28, %r27, 6;
	mul.lo.s32 	%r29, %r25, %r28;
	cvta.to.global.u64 	%rd16, %rd7;
	mul.wide.s32 	%rd17, %r29, 4;
	add.s64 	%rd81, %rd16, %rd17;
	mov.u32 	%r30, %ctaid.y;
	shl.b32 	%r31, %r30, 6;
	cvta.to.global.u64 	%rd18, %rd8;
	mul.wide.u32 	%rd19, %r31, 4;
	add.s64 	%rd82, %rd18, %rd19;
	mad.lo.s32 	%r4, %r24, %r28, %r31;
	setp.lt.s32 	%p2, %r25, 1;
	mov.f32 	%f419, 0f00000000;
	mov.f32 	%f420, %f419;
	mov.f32 	%f421, %f419;
	mov.f32 	%f422, %f419;
	mov.f32 	%f423, %f419;
	mov.f32 	%f424, %f419;
	mov.f32 	%f425, %f419;
	mov.f32 	%f426, %f419;
	mov.f32 	%f427, %f419;
	mov.f32 	%f428, %f419;
	mov.f32 	%f429, %f419;
	mov.f32 	%f430, %f419;
	mov.f32 	%f431, %f419;
	mov.f32 	%f432, %f419;
	mov.f32 	%f433, %f419;
	mov.f32 	%f434, %f419;
	mov.f32 	%f435, %f419;
	mov.f32 	%f436, %f419;
	mov.f32 	%f437, %f419;
	mov.f32 	%f438, %f419;
	mov.f32 	%f439, %f419;
	mov.f32 	%f440, %f419;
	mov.f32 	%f441, %f419;
	mov.f32 	%f442, %f419;
	mov.f32 	%f443, %f419;
	mov.f32 	%f444, %f419;
	mov.f32 	%f445, %f419;
	mov.f32 	%f446, %f419;
	mov.f32 	%f447, %f419;
	mov.f32 	%f448, %f419;
	mov.f32 	%f449, %f419;
	mov.f32 	%f450, %f419;
	mov.f32 	%f451, %f419;
	mov.f32 	%f452, %f419;
	mov.f32 	%f453, %f419;
	mov.f32 	%f454, %f419;
	mov.f32 	%f455, %f419;
	mov.f32 	%f456, %f419;
	mov.f32 	%f457, %f419;
	mov.f32 	%f458, %f419;
	mov.f32 	%f459, %f419;
	mov.f32 	%f460, %f419;
	mov.f32 	%f461, %f419;
	mov.f32 	%f462, %f419;
	mov.f32 	%f463, %f419;
	mov.f32 	%f464, %f419;
	mov.f32 	%f465, %f419;
	mov.f32 	%f466, %f419;
	mov.f32 	%f467, %f419;
	mov.f32 	%f468, %f419;
	mov.f32 	%f469, %f419;
	mov.f32 	%f470, %f419;
	mov.f32 	%f471, %f419;
	mov.f32 	%f472, %f419;
	mov.f32 	%f473, %f419;
	mov.f32 	%f474, %f419;
	mov.f32 	%f475, %f419;
	mov.f32 	%f476, %f419;
	mov.f32 	%f477, %f419;
	mov.f32 	%f478, %f419;
	mov.f32 	%f479, %f419;
	mov.f32 	%f480, %f419;
	mov.f32 	%f481, %f419;
	mov.f32 	%f482, %f419;
	@%p2 bra 	$L__BB1_7;
	shr.u32 	%r33, %r1, 3;
	shl.b32 	%r5, %r24, 3;
	mad.lo.s32 	%r6, %r33, %r25, %r3;
	add.s32 	%r34, %r2, %r3;
	shl.b32 	%r35, %r34, 2;
	mov.u32 	%r36, _ZZ10ZYMSgemm2DILi64ELi64ELi8ELi8ELi8EEvPKfS1_PfiiiE8shared_a;
	add.s32 	%r7, %r36, %r35;
	shl.b32 	%r37, %r25, 3;
	add.s32 	%r8, %r6, %r37;
	shl.b32 	%r38, %r25, 4;
	add.s32 	%r9, %r6, %r38;
	add.s32 	%r10, %r9, %r37;
	shl.b32 	%r39, %r25, 5;
	add.s32 	%r11, %r6, %r39;
	add.s32 	%r12, %r11, %r37;
	add.s32 	%r13, %r11, %r38;
	add.s32 	%r14, %r13, %r37;
	shl.b32 	%r40, %r1, 2;
	mov.u32 	%r41, _ZZ10ZYMSgemm2DILi64ELi64ELi8ELi8ELi8EEvPKfS1_PfiiiE8shared_b;
	add.s32 	%r15, %r41, %r40;
	shl.b32 	%r42, %r3, 5;
	add.s32 	%r16, %r41, %r42;
	shl.b32 	%r43, %r33, 8;
	add.s32 	%r44, %r43, %r36;
	add.s32 	%r17, %r44, 128;
	mov.b32 	%r56, 0;
	mov.f32 	%f419, 0f00000000;
	mul.wide.u32 	%rd20, %r6, 4;
	mul.wide.u32 	%rd22, %r8, 4;
	mul.wide.u32 	%rd24, %r9, 4;
	mul.wide.u32 	%rd26, %r10, 4;
$L__BB1_4:
	add.s64 	%rd21, %rd81, %rd20;
	ld.global.f32 	%f259, [%rd21];
	st.shared.f32 	[%r7], %f259;
	add.s64 	%rd23, %rd81, %rd22;
	ld.global.f32 	%f260, [%rd23];
	st.shared.f32 	[%r7+256], %f260;
	add.s64 	%rd25, %rd81, %rd24;
	ld.global.f32 	%f261, [%rd25];
	st.shared.f32 	[%r7+512], %f261;
	add.s64 	%rd27, %rd81, %rd26;
	ld.global.f32 	%f262, [%rd27];
	st.shared.f32 	[%r7+768], %f262;
	mul.wide.u32 	%rd28, %r11, 4;
	add.s64 	%rd29, %rd81, %rd28;
	ld.global.f32 	%f263, [%rd29];
	st.shared.f32 	[%r7+1024], %f263;
	mul.wide.u32 	%rd30, %r12, 4;
	add.s64 	%rd31, %rd81, %rd30;
	ld.global.f32 	%f264, [%rd31];
	st.shared.f32 	[%r7+1280], %f264;
	mul.wide.u32 	%rd32, %r13, 4;
	add.s64 	%rd33, %rd81, %rd32;
	ld.global.f32 	%f265, [%rd33];
	st.shared.f32 	[%r7+1536], %f265;
	mul.wide.u32 	%rd34, %r14, 4;
	add.s64 	%rd35, %rd81, %rd34;
	ld.global.f32 	%f266, [%rd35];
	st.shared.f32 	[%r7+1792], %f266;
	mul.wide.u32 	%rd36, %r1, 4;
	add.s64 	%rd37, %rd82, %rd36;
	ld.global.f32 	%f267, [%rd37];
	st.shared.f32 	[%r15], %f267;
	mul.wide.s32 	%rd38, %r24, 4;
	add.s64 	%rd39, %rd37, %rd38;
	ld.global.f32 	%f268, [%rd39];
	st.shared.f32 	[%r15+256], %f268;
	add.s64 	%rd40, %rd39, %rd38;
	ld.global.f32 	%f269, [%rd40];
	st.shared.f32 	[%r15+512], %f269;
	add.s64 	%rd41, %rd40, %rd38;
	ld.global.f32 	%f270, [%rd41];
	st.shared.f32 	[%r15+768], %f270;
	add.s64 	%rd42, %rd41, %rd38;
	ld.global.f32 	%f271, [%rd42];
	st.shared.f32 	[%r15+1024], %f271;
	add.s64 	%rd43, %rd42, %rd38;
	ld.global.f32 	%f272, [%rd43];
	st.shared.f32 	[%r15+1280], %f272;
	add.s64 	%rd44, %rd43, %rd38;
	ld.global.f32 	%f273, [%rd44];
	st.shared.f32 	[%r15+1536], %f273;
	add.s64 	%rd45, %rd44, %rd38;
	ld.global.f32 	%f274, [%rd45];
	st.shared.f32 	[%r15+1792], %f274;
	bar.sync 	0;
	mov.b32 	%r58, 16;
	mov.u32 	%r57, %r17;
$L__BB1_5:
	ld.shared.f32 	%f275, [%r57+-128];
	ld.shared.f32 	%f276, [%r57+-96];
	ld.shared.f32 	%f277, [%r57+-64];
	ld.shared.f32 	%f278, [%r57+-32];
	ld.shared.f32 	%f279, [%r57];
	ld.shared.f32 	%f280, [%r57+32];
	ld.shared.f32 	%f281, [%r57+64];
	ld.shared.f32 	%f282, [%r57+96];
	add.s32 	%r46, %r16, %r58;
	ld.shared.f32 	%f283, [%r46+-16];
	ld.shared.f32 	%f284, [%r46+-12];
	ld.shared.f32 	%f285, [%r46+-8];
	ld.shared.f32 	%f286, [%r46+-4];
	ld.shared.f32 	%f287, [%r46];
	ld.shared.f32 	%f288, [%r46+4];
	ld.shared.f32 	%f289, [%r46+8];
	ld.shared.f32 	%f290, [%r46+12];
	fma.rn.f32 	%f482, %f275, %f283, %f482;
	fma.rn.f32 	%f481, %f275, %f284, %f481;
	fma.rn.f32 	%f480, %f275, %f285, %f480;
	fma.rn.f32 	%f479, %f275, %f286, %f479;
	fma.rn.f32 	%f478, %f275, %f287, %f478;
	fma.rn.f32 	%f477, %f275, %f288, %f477;
	fma.rn.f32 	%f476, %f275, %f289, %f476;
	fma.rn.f32 	%f475, %f275, %f290, %f475;
	fma.rn.f32 	%f474, %f276, %f283, %f474;
	fma.rn.f32 	%f473, %f276, %f284, %f473;
	fma.rn.f32 	%f472, %f276, %f285, %f472;
	fma.rn.f32 	%f471, %f276, %f286, %f471;
	fma.rn.f32 	%f470, %f276, %f287, %f470;
	fma.rn.f32 	%f469, %f276, %f288, %f469;
	fma.rn.f32 	%f468, %f276, %f289, %f468;
	fma.rn.f32 	%f467, %f276, %f290, %f467;
	fma.rn.f32 	%f466, %f277, %f283, %f466;
	fma.rn.f32 	%f465, %f277, %f284, %f465;
	fma.rn.f32 	%f464, %f277, %f285, %f464;
	fma.rn.f32 	%f463, %f277, %f286, %f463;
	fma.rn.f32 	%f462, %f277, %f287, %f462;
	fma.rn.f32 	%f461, %f277, %f288, %f461;
	fma.rn.f32 	%f460, %f277, %f289, %f460;
	fma.rn.f32 	%f459, %f277, %f290, %f459;
	fma.rn.f32 	%f458, %f278, %f283, %f458;
	fma.rn.f32 	%f457, %f278, %f284, %f457;
	fma.rn.f32 	%f456, %f278, %f285, %f456;
	fma.rn.f32 	%f455, %f278, %f286, %f455;
	fma.rn.f32 	%f454, %f278, %f287, %f454;
	fma.rn.f32 	%f453, %f278, %f288, %f453;
	fma.rn.f32 	%f452, %f278, %f289, %f452;
	fma.rn.f32 	%f451, %f278, %f290, %f451;
	fma.rn.f32 	%f450, %f279, %f283, %f450;
	fma.rn.f32 	%f449, %f279, %f284, %f449;
	fma.rn.f32 	%f448, %f279, %f285, %f448;
	fma.rn.f32 	%f447, %f279, %f286, %f447;
	fma.rn.f32 	%f446, %f279, %f287, %f446;
	fma.rn.f32 	%f445, %f279, %f288, %f445;
	fma.rn.f32 	%f444, %f279, %f289, %f444;
	fma.rn.f32 	%f443, %f279, %f290, %f443;
	fma.rn.f32 	%f442, %f280, %f283, %f442;
	fma.rn.f32 	%f441, %f280, %f284, %f441;
	fma.rn.f32 	%f440, %f280, %f285, %f440;
	fma.rn.f32 	%f439, %f280, %f286, %f439;
	fma.rn.f32 	%f438, %f280, %f287, %f438;
	fma.rn.f32 	%f437, %f280, %f288, %f437;
	fma.rn.f32 	%f436, %f280, %f289, %f436;
	fma.rn.f32 	%f435, %f280, %f290, %f435;
	fma.rn.f32 	%f434, %f281, %f283, %f434;
	fma.rn.f32 	%f433, %f281, %f284, %f433;
	fma.rn.f32 	%f432, %f281, %f285, %f432;
	fma.rn.f32 	%f431, %f281, %f286, %f431;
	fma.rn.f32 	%f430, %f281, %f287, %f430;
	fma.rn.f32 	%f429, %f281, %f288, %f429;
	fma.rn.f32 	%f428, %f281, %f289, %f428;
	fma.rn.f32 	%f427, %f281, %f290, %f427;
	fma.rn.f32 	%f426, %f282, %f283, %f426;
	fma.rn.f32 	%f425, %f282, %f284, %f425;
	fma.rn.f32 	%f424, %f282, %f285, %f424;
	fma.rn.f32 	%f423, %f282, %f286, %f423;
	fma.rn.f32 	%f422, %f282, %f287, %f422;
	fma.rn.f32 	%f421, %f282, %f288, %f421;
	fma.rn.f32 	%f420, %f282, %f289, %f420;
	fma.rn.f32 	%f419, %f282, %f290, %f419;
	add.s32 	%r58, %r58, 256;
	add.s32 	%r57, %r57, 4;
	setp.ne.s32 	%p3, %r58, 2064;
	@%p3 bra 	$L__BB1_5;
	bar.sync 	0;
	add.s32 	%r56, %r56, 8;
	setp.lt.s32 	%p4, %r56, %r25;
	mul.wide.s32 	%rd46, %r5, 4;
	add.s64 	%rd82, %rd82, %rd46;
	add.s64 	%rd81, %rd81, 32;
	@%p4 bra 	$L__BB1_4;
$L__BB1_7:
	cvt.s64.s32 	%rd47, %r4;
	cvta.to.global.u64 	%rd48, %rd9;
	shl.b32 	%r47, %r3, 3;
	mad.lo.s32 	%r48, %r2, %r24, %r47;
	cvt.s64.s32 	%rd49, %r48;
	add.s64 	%rd50, %rd49, %rd47;
	shl.b64 	%rd51, %rd50, 2;
	add.s64 	%rd52, %rd48, %rd51;
	st.global.f32 	[%rd52], %f482;
	st.global.f32 	[%rd52+4], %f481;
	st.global.f32 	[%rd52+8], %f480;
	st.global.f32 	[%rd52+12], %f479;
	st.global.f32 	[%rd52+16], %f478;
	st.global.f32 	[%rd52+20], %f477;
	st.global.f32 	[%rd52+24], %f476;
	st.global.f32 	[%rd52+28], %f475;
	add.s32 	%r49, %r48, %r24;
	cvt.s64.s32 	%rd53, %r49;
	add.s64 	%rd54, %rd53, %rd47;
	shl.b64 	%rd55, %rd54, 2;
	add.s64 	%rd56, %rd48, %rd55;
	st.global.f32 	[%rd56], %f474;
	st.global.f32 	[%rd56+4], %f473;
	st.global.f32 	[%rd56+8], %f472;
	st.global.f32 	[%rd56+12], %f471;
	st.global.f32 	[%rd56+16], %f470;
	st.global.f32 	[%rd56+20], %f469;
	st.global.f32 	[%rd56+24], %f468;
	st.global.f32 	[%rd56+28], %f467;
	add.s32 	%r50, %r49, %r24;
	cvt.s64.s32 	%rd57, %r50;
	add.s64 	%rd58, %rd57, %rd47;
	shl.b64 	%rd59, %rd58, 2;
	add.s64 	%rd60, %rd48, %rd59;
	st.global.f32 	[%rd60], %f466;
	st.global.f32 	[%rd60+4], %f465;
	st.global.f32 	[%rd60+8], %f464;
	st.global.f32 	[%rd60+12], %f463;
	st.global.f32 	[%rd60+16], %f462;
	st.global.f32 	[%rd60+20], %f461;
	st.global.f32 	[%rd60+24], %f460;
	st.global.f32 	[%rd60+28], %f459;
	add.s32 	%r51, %r50, %r24;
	cvt.s64.s32 	%rd61, %r51;
	add.s64 	%rd62, %rd61, %rd47;
	shl.b64 	%rd63, %rd62, 2;
	add.s64 	%rd64, %rd48, %rd63;
	st.global.f32 	[%rd64], %f458;
	st.global.f32 	[%rd64+4], %f457;
	st.global.f32 	[%rd64+8], %f456;
	st.global.f32 	[%rd64+12], %f455;
	st.global.f32 	[%rd64+16], %f454;
	st.global.f32 	[%rd64+20], %f453;
	st.global.f32 	[%rd64+24], %f452;
	st.global.f32 	[%rd64+28], %f451;
	add.s32 	%r52, %r51, %r24;
	cvt.s64.s32 	%rd65, %r52;
	add.s64 	%rd66, %rd65, %rd47;
	shl.b64 	%rd67, %rd66, 2;
	add.s64 	%rd68, %rd48, %rd67;
	st.global.f32 	[%rd68], %f450;
	st.global.f32 	[%rd68+4], %f449;
	st.global.f32 	[%rd68+8], %f448;
	st.global.f32 	[%rd68+12], %f447;
	st.global.f32 	[%rd68+16], %f446;
	st.global.f32 	[%rd68+20], %f445;
	st.global.f32 	[%rd68+24], %f444;
	st.global.f32 	[%rd68+28], %f443;
	add.s32 	%r53, %r52, %r24;
	cvt.s64.s32 	%rd69, %r53;
	add.s64 	%rd70, %rd69, %rd47;
	shl.b64 	%rd71, %rd70, 2;
	add.s64 	%rd72, %rd48, %rd71;
	st.global.f32 	[%rd72], %f442;
	st.global.f32 	[%rd72+4], %f441;
	st.global.f32 	[%rd72+8], %f440;
	st.global.f32 	[%rd72+12], %f439;
	st.global.f32 	[%rd72+16], %f438;
	st.global.f32 	[%rd72+20], %f437;
	st.global.f32 	[%rd72+24], %f436;
	st.global.f32 	[%rd72+28], %f435;
	add.s32 	%r54, %r53, %r24;
	cvt.s64.s32 	%rd73, %r54;
	add.s64 	%rd74, %rd73, %rd47;
	shl.b64 	%rd75, %rd74, 2;
	add.s64 	%rd76, %rd48, %rd75;
	st.global.f32 	[%rd76], %f434;
	st.global.f32 	[%rd76+4], %f433;
	st.global.f32 	[%rd76+8], %f432;
	st.global.f32 	[%rd76+12], %f431;
	st.global.f32 	[%rd76+16], %f430;
	st.global.f32 	[%rd76+20], %f429;
	st.global.f32 	[%rd76+24], %f428;
	st.global.f32 	[%rd76+28], %f427;
	add.s32 	%r55, %r54, %r24;
	cvt.s64.s32 	%rd77, %r55;
	add.s64 	%rd78, %rd77, %rd47;
	shl.b64 	%rd79, %rd78, 2;
	add.s64 	%rd80, %rd48, %rd79;
	st.global.f32 	[%rd80], %f426;
	st.global.f32 	[%rd80+4], %f425;
	st.global.f32 	[%rd80+8], %f424;
	st.global.f32 	[%rd80+12], %f423;
	st.global.f32 	[%rd80+16], %f422;
	st.global.f32 	[%rd80+20], %f421;
	st.global.f32 	[%rd80+24], %f420;
	st.global.f32 	[%rd80+28], %f419;
	ret;

}


// ===== COMPILED SASS (sm_100) =====

	.target	sm_100

	.elftype	@"ET_EXEC"


//--------------------- .note.nv.tkinfo           --------------------------
	.section	.note.nv.tkinfo,"",@"SHT_NOTE"
	.sectionflags	@"SHF_NOTE_NV_TKINFO"
	.tkinfo
        /*0018*/ 	.word	0x00000002
        /*0030*/ 	.string	""
        /*0030*/ 	.string	"ptxas"
        /*0030*/ 	.string	"Cuda compilation tools, release 13.0, V13.0.88"
        /*0030*/ 	.string	"Build cuda_13.0.r13.0/compiler.36424714_0"
        /*0030*/ 	.string	"-arch sm_100 -m 64 "



//--------------------- .note.nv.cuinfo           --------------------------
	.section	.note.nv.cuinfo,"",@"SHT_NOTE"
	.sectionflags	@"SHF_NOTE_NV_CUINFO"
        /*0018*/ 	.short	0x0002
        /*001a*/ 	.short	0x0064
        /*001c*/ 	.short	0x0082
	.zero		2


//--------------------- .nv.info                  --------------------------
	.section	.nv.info,"",@"SHT_CUDA_INFO"
	.align	4


	//----- nvinfo : EIATTR_REGCOUNT
	.align		4
        /*0000*/ 	.byte	0x04, 0x2f
        /*0002*/ 	.short	(.L_5 - .L_4)
	.align		4
.L_4:
        /*0004*/ 	.word	index@(_Z10ZYMSgemm2DILi128ELi128ELi8ELi8ELi8EEvPKfS1_Pfiii)
        /*0008*/ 	.word	0x0000006c


	//----- nvinfo : EIATTR_FRAME_SIZE
	.align		4
.L_5:
        /*000c*/ 	.byte	0x04, 0x11
        /*000e*/ 	.short	(.L_7 - .L_6)
	.align		4
.L_6:
        /*0010*/ 	.word	index@(_Z10ZYMSgemm2DILi128ELi128ELi8ELi8ELi8EEvPKfS1_Pfiii)
        /*0014*/ 	.word	0x00000000


	//----- nvinfo : EIATTR_REGCOUNT
	.align		4
.L_7:
        /*0018*/ 	.byte	0x04, 0x2f
        /*001a*/ 	.short	(.L_9 - .L_8)
	.align		4
.L_8:
        /*001c*/ 	.word	index@(_Z10ZYMSgemm2DILi64ELi64ELi8ELi8ELi8EEvPKfS1_Pfiii)
        /*0020*/ 	.word	0x0000007e


	//----- nvinfo : EIATTR_FRAME_SIZE
	.align		4
.L_9:
        /*0024*/ 	.byte	0x04, 0x11
        /*0026*/ 	.short	(.L_11 - .L_10)
	.align		4
.L_10:
        /*0028*/ 	.word	index@(_Z10ZYMSgemm2DILi64ELi64ELi8ELi8ELi8EEvPKfS1_Pfiii)
        /*002c*/ 	.word	0x00000000


	//----- nvinfo : EIATTR_MIN_STACK_SIZE
	.align		4
.L_11:
        /*0030*/ 	.byte	0x04, 0x12
        /*0032*/ 	.short	(.L_13 - .L_12)
	.align		4
.L_12:
        /*0034*/ 	.word	index@(_Z10ZYMSgemm2DILi64ELi64ELi8ELi8ELi8EEvPKfS1_Pfiii)
        /*0038*/ 	.word	0x00000000


	//----- nvinfo : EIATTR_MIN_STACK_SIZE
	.align		4
.L_13:
        /*003c*/ 	.byte	0x04, 0x12
        /*003e*/ 	.short	(.L_15 - .L_14)
	.align		4
.L_14:
        /*0040*/ 	.word	index@(_Z10ZYMSgemm2DILi128ELi128ELi8ELi8ELi8EEvPKfS1_Pfiii)
        /*0044*/ 	.word	0x00000000
.L_15:


//--------------------- .nv.compat                --------------------------
	.section	.nv.compat,"",@"SHT_CUDA_COMPAT_INFO"
	.align	4
        /*0000*/ 	.byte	0x02, 0x09, 0x00, 0x00, 0x02, 0x02, 0x01, 0x00, 0x02, 0x05, 0x05, 0x00, 0x03, 0x07, 0x01, 0x01
        /*0010*/ 	.byte	0x02, 0x03, 0x00, 0x00, 0x02, 0x06, 0x01, 0x00, 0x04, 0x0b, 0x08, 0x00, 0x09, 0x00, 0x00, 0x00
        /*0020*/ 	.byte	0x00, 0x00, 0x00, 0x00


//--------------------- .nv.info._Z10ZYMSgemm2DILi64ELi64ELi8ELi8ELi8EEvPKfS1_Pfiii --------------------------
	.section	.nv.info._Z10ZYMSgemm2DILi64ELi64ELi8ELi8ELi8EEvPKfS1_Pfiii,"",@"SHT_CUDA_INFO"
	.sectionflags	@""
	.align	4


	//----- nvinfo : EIATTR_CUDA_API_VERSION
	.align		4
        /*0000*/ 	.byte	0x04, 0x37
        /*0002*/ 	.short	(.L_17 - .L_16)
.L_16:
        /*0004*/ 	.word	0x00000082


	//----- nvinfo : EIATTR_KPARAM_INFO
	.align		4
.L_17:
        /*0008*/ 	.byte	0x04, 0x17
        /*000a*/ 	.short	(.L_19 - .L_18)
.L_18:
        /*000c*/ 	.word	0x00000000
        /*0010*/ 	.short	0x0005
        /*0012*/ 	.short	0x0020
        /*0014*/ 	.byte	0x00, 0xf0, 0x11, 0x00


	//----- nvinfo : EIATTR_KPARAM_INFO
	.align		4
.L_19:
        /*0018*/ 	.byte	0x04, 0x17
        /*001a*/ 	.short	(.L_21 - .L_20)
.L_20:
        /*001c*/ 	.word	0x00000000
        /*0020*/ 	.short	0x0004
        /*0022*/ 	.short	0x001c
        /*0024*/ 	.byte	0x00, 0xf0, 0x11, 0x00


	//----- nvinfo : EIATTR_KPARAM_INFO
	.align		4
.L_21:
        /*0028*/ 	.byte	0x04, 0x17
        /*002a*/ 	.short	(.L_23 - .L_22)
.L_22:
        /*002c*/ 	.word	0x00000000
        /*0030*/ 	.short	0x0003
        /*0032*/ 	.short	0x0018
        /*0034*/ 	.byte	0x00, 0xf0, 0x11, 0x00


	//----- nvinfo : EIATTR_KPARAM_INFO
	.align		4
.L_23:
        /*0038*/ 	.byte	0x04, 0x17
        /*003a*/ 	.short	(.L_25 - .L_24)
.L_24:
        /*003c*/ 	.word	0x00000000
        /*0040*/ 	.short	0x0002
        /*0042*/ 	.short	0x0010
        /*0044*/ 	.byte	0x00, 0xf5, 0x21, 0x00


	//----- nvinfo : EIATTR_KPARAM_INFO
	.align		4
.L_25:
        /*0048*/ 	.byte	0x04, 0x17
        /*004a*/ 	.short	(.L_27 - .L_26)
.L_26:
        /*004c*/ 	.word	0x00000000
        /*0050*/ 	.short	0x0001
        /*0052*/ 	.short	0x0008
        /*0054*/ 	.byte	0x00, 0xf5, 0x21, 0x00


	//----- nvinfo : EIATTR_KPARAM_INFO
	.align		4
.L_27:
        /*0058*/ 	.byte	0x04, 0x17
        /*005a*/ 	.short	(.L_29 - .L_28)
.L_28:
        /*005c*/ 	.word	0x00000000
        /*0060*/ 	.short	0x0000
        /*0062*/ 	.short	0x0000
        /*0064*/ 	.byte	0x00, 0xf5, 0x21, 0x00


	//----- nvinfo : EIATTR_SPARSE_MMA_MASK
	.align		4
.L_29:
        /*0068*/ 	.byte	0x03, 0x50
        /*006a*/ 	.short	0x0000


	//----- nvinfo : EIATTR_MAXREG_COUNT
	.align		4
        /*006c*/ 	.byte	0x03, 0x1b
        /*006e*/ 	.short	0x00ff


	//----- nvinfo : EIATTR_NUM_BARRIERS
	.align		4
        /*0070*/ 	.byte	0x02, 0x4c
        /*0072*/ 	.byte	0x01
	.zero		1


	//----- nvinfo : EIATTR_EXTERNS
	.align		4
        /*0074*/ 	.byte	0x04, 0x0f
        /*0076*/ 	.short	(.L_31 - .L_30)


	//   ....[0]....
	.align		4
.L_30:
        /*0078*/ 	.word	index@(__assertfail)


	//----- nvinfo : EIATTR_MERCURY_ISA_VERSION
	.align		4
.L_31:
        /*007c*/ 	.byte	0x03, 0x5f
        /*007e*/ 	.short	0x0101


	//----- nvinfo : EIATTR_VRC_CTA_INIT_COUNT
	.align		4
        /*0080*/ 	.byte	0x02, 0x4a
	.zero		1
	.zero		1


	//----- nvinfo : EIATTR_SYSCALL_OFFSETS
	.align		4
        /*0084*/ 	.byte	0x04, 0x46
        /*0086*/ 	.short	(.L_33 - .L_32)


	//   ....[0]....
.L_32:
        /*0088*/ 	.word	0x00000140


	//----- nvinfo : EIATTR_EXIT_INSTR_OFFSETS
	.align		4
.L_33:
        /*008c*/ 	.byte	0x04, 0x1c
        /*008e*/ 	.short	(.L_35 - .L_34)


	//   ....[0]....
.L_34:
        /*0090*/ 	.word	0x00001580


	//----- nvinfo : EIATTR_MAX_THREADS
	.align		4
.L_35:
        /*0094*/ 	.byte	0x04, 0x05
        /*0096*/ 	.short	(.L_37 - .L_36)
.L_36:
        /*0098*/ 	.word	0x00000040
        /*009c*/ 	.word	0x00000001
        /*00a0*/ 	.word	0x00000001


	//----- nvinfo : EIATTR_CBANK_PARAM_SIZE
	.align		4
.L_37:
        /*00a4*/ 	.byte	0x03, 0x19
        /*00a6*/ 	.short	0x0024


	//----- nvinfo : EIATTR_PARAM_CBANK
	.align		4
        /*00a8*/ 	.byte	0x04, 0x0a
        /*00aa*/ 	.short	(.L_39 - .L_38)
	.align		4
.L_38:
        /*00ac*/ 	.word	index@(.nv.constant0._Z10ZYMSgemm2DILi64ELi64ELi8ELi8ELi8EEvPKfS1_Pfiii)
        /*00b0*/ 	.short	0x0380
        /*00b2*/ 	.short	0x0024


	//----- nvinfo : EIATTR_SW_WAR
	.align		4
.L_39:
        /*00b4*/ 	.byte	0x04, 0x36
        /*00b6*/ 	.short	(.L_41 - .L_40)
.L_40:
        /*00b8*/ 	.word	0x00000008
.L_41:


//--------------------- .nv.info._Z10ZYMSgemm2DILi128ELi128ELi8ELi8ELi8EEvPKfS1_Pfiii --------------------------
	.section	.nv.info._Z10ZYMSgemm2DILi128ELi128ELi8ELi8ELi8EEvPKfS1_Pfiii,"",@"SHT_CUDA_INFO"
	.sectionflags	@""
	.align	4


	//----- nvinfo : EIATTR_CUDA_API_VERSION
	.align		4
        /*0000*/ 	.byte	0x04, 0x37
        /*0002*/ 	.short	(.L_43 - .L_42)
.L_42:
        /*0004*/ 	.word	0x00000082


	//----- nvinfo : EIATTR_KPARAM_INFO
	.align		4
.L_43:
        /*0008*/ 	.byte	0x04, 0x17
        /*000a*/ 	.short	(.L_45 - .L_44)
.L_44:
        /*000c*/ 	.word	0x00000000
        /*0010*/ 	.short	0x0005
        /*0012*/ 	.short	0x0020
        /*0014*/ 	.byte	0x00, 0xf0, 0x11, 0x00


	//----- nvinfo : EIATTR_KPARAM_INFO
	.align		4
.L_45:
        /*0018*/ 	.byte	0x04, 0x17
        /*001a*/ 	.short	(.L_47 - .L_46)
.L_46:
        /*001c*/ 	.word	0x00000000
        /*0020*/ 	.short	0x0004
        /*0022*/ 	.short	0x001c
        /*0024*/ 	.byte	0x00, 0xf0, 0x11, 0x00


	//----- nvinfo : EIATTR_KPARAM_INFO
	.align		4
.L_47:
        /*0028*/ 	.byte	0x04, 0x17
        /*002a*/ 	.short	(.L_49 - .L_48)
.L_48:
        /*002c*/ 	.word	0x00000000
        /*0030*/ 	.short	0x0003
        /*0032*/ 	.short	0x0018
        /*0034*/ 	.byte	0x00, 0xf0, 0x11, 0x00


	//----- nvinfo : EIATTR_KPARAM_INFO
	.align		4
.L_49:
        /*0038*/ 	.byte	0x04, 0x17
        /*003a*/ 	.short	(.L_51 - .L_50)
.L_50:
        /*003c*/ 	.word	0x00000000
        /*0040*/ 	.short	0x0002
        /*0042*/ 	.short	0x0010
        /*0044*/ 	.byte	0x00, 0xf5, 0x21, 0x00


	//----- nvinfo : EIATTR_KPARAM_INFO
	.align		4
.L_51:
        /*0048*/ 	.byte	0x04, 0x17
        /*004a*/ 	.short	(.L_53 - .L_52)
.L_52:
        /*004c*/ 	.word	0x00000000
        /*0050*/ 	.short	0x0001
        /*0052*/ 	.short	0x0008
        /*0054*/ 	.byte	0x00, 0xf5, 0x21, 0x00


	//----- nvinfo : EIATTR_KPARAM_INFO
	.align		4
.L_53:
        /*0058*/ 	.byte	0x04, 0x17
        /*005a*/ 	.short	(.L_55 - .L_54)
.L_54:
        /*005c*/ 	.word	0x00000000
        /*0060*/ 	.short	0x0000
        /*0062*/ 	.short	0x0000
        /*0064*/ 	.byte	0x00, 0xf5, 0x21, 0x00


	//----- nvinfo : EIATTR_SPARSE_MMA_MASK
	.align		4
.L_55:
        /*0068*/ 	.byte	0x03, 0x50
        /*006a*/ 	.short	0x0000


	//----- nvinfo : EIATTR_MAXREG_COUNT
	.align		4
        /*006c*/ 	.byte	0x03, 0x1b
        /*006e*/ 	.short	0x00ff


	//----- nvinfo : EIATTR_NUM_BARRIERS
	.align		4
        /*0070*/ 	.byte	0x02, 0x4c
        /*0072*/ 	.byte	0x01
	.zero		1


	//----- nvinfo : EIATTR_EXTERNS
	.align		4
        /*0074*/ 	.byte	0x04, 0x0f
        /*0076*/ 	.short	(.L_57 - .L_56)


	//   ....[0]....
	.align		4
.L_56:
        /*0078*/ 	.word	index@(__assertfail)


	//----- nvinfo : EIATTR_MERCURY_ISA_VERSION
	.align		4
.L_57:
        /*007c*/ 	.byte	0x03, 0x5f
        /*007e*/ 	.short	0x0101


	//----- nvinfo : EIATTR_VRC_CTA_INIT_COUNT
	.align		4
        /*0080*/ 	.byte	0x02, 0x4a
	.zero		1
	.zero		1


	//----- nvinfo : EIATTR_SYSCALL_OFFSETS
	.align		4
        /*0084*/ 	.byte	0x04, 0x46
        /*0086*/ 	.short	(.L_59 - .L_58)


	//   ....[0]....
.L_58:
        /*0088*/ 	.word	0x00000140


	//----- nvinfo : EIATTR_EXIT_INSTR_OFFSETS
	.align		4
.L_59:
        /*008c*/ 	.byte	0x04, 0x1c
        /*008e*/ 	.short	(.L_61 - .L_60)


	//   ....[0]....
.L_60:
        /*0090*/ 	.word	0x00001420


	//----- nvinfo : EIATTR_MAX_THREADS
	.align		4
.L_61:
        /*0094*/ 	.byte	0x04, 0x05
        /*0096*/ 	.short	(.L_63 - .L_62)
.L_62:
        /*0098*/ 	.word	0x00000100
        /*009c*/ 	.word	0x00000001
        /*00a0*/ 	.word	0x00000001


	//----- nvinfo : EIATTR_CBANK_PARAM_SIZE
	.align		4
.L_63:
        /*00a4*/ 	.byte	0x03, 0x19
        /*00a6*/ 	.short	0x0024


	//----- nvinfo : EIATTR_PARAM_CBANK
	.align		4
        /*00a8*/ 	.byte	0x04, 0x0a
        /*00aa*/ 	.short	(.L_65 - .L_64)
	.align		4
.L_64:
        /*00ac*/ 	.word	index@(.nv.constant0._Z10ZYMSgemm2DILi128ELi128ELi8ELi8ELi8EEvPKfS1_Pfiii)
        /*00b0*/ 	.short	0x0380
        /*00b2*/ 	.short	0x0024


	//----- nvinfo : EIATTR_SW_WAR
	.align		4
.L_65:
        /*00b4*/ 	.byte	0x04, 0x36
        /*00b6*/ 	.short	(.L_67 - .L_66)
.L_66:
        /*00b8*/ 	.word	0x00000008
.L_67:


//--------------------- .nv.callgraph             --------------------------
	.section	.nv.callgraph,"",@"SHT_CUDA_CALLGRAPH"
	.align	4
	.sectionentsize	8
	.align		4
        /*0000*/ 	.word	0x00000000
	.align		4
        /*0004*/ 	.word	0xffffffff
	.align		4
        /*0008*/ 	.word	index@(_Z10ZYMSgemm2DILi64ELi64ELi8ELi8ELi8EEvPKfS1_Pfiii)
	.align		4
        /*000c*/ 	.word	index@(__assertfail)
	.align		4
        /*0010*/ 	.word	index@(_Z10ZYMSgemm2DILi128ELi128ELi8ELi8ELi8EEvPKfS1_Pfiii)
	.align		4
        /*0014*/ 	.word	index@(__assertfail)
	.align		4
        /*0018*/ 	.word	0x00000000
	.align		4
        /*001c*/ 	.word	0xfffffffe
	.align		4
        /*0020*/ 	.word	0x00000000
	.align		4
        /*0024*/ 	.word	0xfffffffd
	.align		4
        /*0028*/ 	.word	0x00000000
	.align		4
        /*002c*/ 	.word	0xfffffffc


//--------------------- .nv.constant4             --------------------------
	.section	.nv.constant4,"a",@progbits
	.align	8
	.align		8
.nv.constant4:
        /*0000*/ 	.dword	__assertfail
	.align		8
        /*0008*/ 	.dword	__unnamed_1
	.align		8
        /*0010*/ 	.dword	__unnamed_2
	.align		8
        /*0018*/ 	.dword	$str
	.align		8
        /*0020*/ 	.dword	$str$1


//--------------------- .text._Z10ZYMSgemm2DILi64ELi64ELi8ELi8ELi8EEvPKfS1_Pfiii --------------------------
	.section	.text._Z10ZYMSgemm2DILi64ELi64ELi8ELi8ELi8EEvPKfS1_Pfiii,"ax",@progbits
	.align	128
        .global         _Z10ZYMSgemm2DILi64ELi64ELi8ELi8ELi8EEvPKfS1_Pfiii
        .type           _Z10ZYMSgemm2DILi64ELi64ELi8ELi8ELi8EEvPKfS1_Pfiii,@function
        .size           _Z10ZYMSgemm2DILi64ELi64ELi8ELi8ELi8EEvPKfS1_Pfiii,(.L_x_10 - _Z10ZYMSgemm2DILi64ELi64ELi8ELi8ELi8EEvPKfS1_Pfiii)
        .other          _Z10ZYMSgemm2DILi64ELi64ELi8ELi8ELi8EEvPKfS1_Pfiii,@"STO_CUDA_ENTRY STV_DEFAULT"
_Z10ZYMSgemm2DILi64ELi64ELi8ELi8ELi8EEvPKfS1_Pfiii:
.text._Z10ZYMSgemm2DILi64ELi64ELi8ELi8ELi8EEvPKfS1_Pfiii:
[----:B------:R-:W0:Y:S01]  /*0000*/  LDC R1, c[0x0][0x37c] ;  /* 0x0000df00ff017b82 */ /* 0x000e220000000800 */
[----:B------:R-:W1:Y:S01]  /*0010*/  LDCU UR4, c[0x0][0x360] ;  /* 0x00006c00ff0477ac */ /* 0x000e620008000800 */
[----:B------:R-:W2:Y:S01]  /*0020*/  LDCU.64 UR36, c[0x0][0x358] ;  /* 0x00006b00ff2477ac */ /* 0x000ea20008000a00 */
[----:B-1----:R-:W-:-:S09]  /*0030*/  UISETP.NE.AND UP0, UPT, UR4, 0x40, UPT ;  /* 0x000000400400788c */ /* 0x002fd2000bf05270 */
[----:B--2---:R-:W-:Y:S05]  /*0040*/  BRA.U !UP0, `(.L_x_0) ;  /* 0x0000000108407547 */ /* 0x004fea000b800000 */
[----:B------:R-:W-:Y:S01]  /*0050*/  MOV R0, 0x0 ;  /* 0x0000000000007802 */ /* 0x000fe20000000f00 */
[----:B------:R-:W1:Y:S01]  /*0060*/  LDCU.64 UR4, c[0x4][0x18] ;  /* 0x01000300ff0477ac */ /* 0x000e620008000a00 */
[----:B------:R-:W-:Y:S02]  /*0070*/  HFMA2 R8, -RZ, RZ, 0, 2.384185791015625e-06 ;  /* 0x00000028ff087431 */ /* 0x000fe400000001ff */
[----:B------:R-:W-:Y:S01]  /*0080*/  IMAD.MOV.U32 R12, RZ, RZ, 0x1 ;  /* 0x00000001ff0c7424 */ /* 0x000fe200078e00ff */
[----:B------:R2:W3:Y:S01]  /*0090*/  LDC.64 R2, c[0x4][R0] ;  /* 0x0100000000027b82 */ /* 0x0004e20000000a00 */
[----:B------:R-:W4:Y:S01]  /*00a0*/  LDCU.64 UR6, c[0x4][0x20] ;  /* 0x01000400ff0677ac */ /* 0x000f220008000a00 */
[----:B------:R-:W-:Y:S01]  /*00b0*/  MOV R13, RZ ;  /* 0x000000ff000d7202 */ /* 0x000fe20000000f00 */
[----:B------:R-:W5:Y:S01]  /*00c0*/  LDCU.64 UR8, c[0x4][0x10] ;  /* 0x01000200ff0877ac */ /* 0x000f620008000a00 */
[----:B-1----:R-:W-:Y:S01]  /*00d0*/  MOV R4, UR4 ;  /* 0x0000000400047c02 */ /* 0x002fe20008000f00 */
[----:B------:R-:W-:Y:S01]  /*00e0*/  IMAD.U32 R5, RZ, RZ, UR5 ;  /* 0x00000005ff057e24 */ /* 0x000fe2000f8e00ff */
[----:B----4-:R-:W-:Y:S01]  /*00f0*/  MOV R6, UR6 ;  /* 0x0000000600067c02 */ /* 0x010fe20008000f00 */
[----:B------:R-:W-:Y:S01]  /*0100*/  IMAD.U32 R7, RZ, RZ, UR7 ;  /* 0x00000007ff077e24 */ /* 0x000fe2000f8e00ff */
[----:B-----5:R-:W-:Y:S01]  /*0110*/  MOV R10, UR8 ;  /* 0x00000008000a7c02 */ /* 0x020fe20008000f00 */
[----:B--2---:R-:W-:-:S07]  /*0120*/  IMAD.U32 R11, RZ, RZ, UR9 ;  /* 0x00000009ff0b7e24 */ /* 0x004fce000f8e00ff */
[----:B------:R-:W-:-:S07]  /*0130*/  LEPC R20, `(.L_x_0) ;  /* 0x000000001014794e */ /* 0x000fce0000000000 */
[----:B0--3--:R-:W-:Y:S05]  /*0140*/  CALL.ABS.NOINC R2 ;  /* 0x0000000002007343 */ /* 0x009fea0003c00000 */
.L_x_0:
[----:B------:R-:W1:Y:S01]  /*0150*/  S2R R98, SR_CTAID.Y ;  /* 0x0000000000627919 */ /* 0x000e620000002600 */
[----:B------:R-:W2:Y:S01]  /*0160*/  LDC R34, c[0x0][0x3a0] ;  /* 0x0000e800ff227b82 */ /* 0x000ea20000000800 */
[----:B------:R-:W3:Y:S01]  /*0170*/  LDCU UR5, c[0x0][0x39c] ;  /* 0x00007380ff0577ac */ /* 0x000ee20008000800 */
[----:B------:R-:W-:Y:S01]  /*0180*/  HFMA2 R94, -RZ, RZ, 0, 0 ;  /* 0x00000000ff5e7431 */ /* 0x000fe200000001ff */
[----:B------:R-:W4:Y:S01]  /*0190*/  S2R R0, SR_TID.X ;  /* 0x0000000000007919 */ /* 0x000f220000002100 */
[----:B------:R-:W-:Y:S02]  /*01a0*/  CS2R R4, SRZ ;  /* 0x0000000000047805 */ /* 0x000fe4000001ff00 */
[----:B------:R-:W-:Y:S02]  /*01b0*/  CS2R R6, SRZ ;  /* 0x0000000000067805 */ /* 0x000fe4000001ff00 */
[----:B------:R-:W-:Y:S02]  /*01c0*/  CS2R R8, SRZ ;  /* 0x0000000000087805 */ /* 0x000fe4000001ff00 */
[----:B------:R-:W-:Y:S01]  /*01d0*/  CS2R R10, SRZ ;  /* 0x00000000000a7805 */ /* 0x000fe2000001ff00 */
[----:B------:R-:W5:Y:S01]  /*01e0*/  S2UR UR4, SR_CTAID.X ;  /* 0x00000000000479c3 */ /* 0x000f620000002500 */
[----:B------:R-:W-:-:S02]  /*01f0*/  CS2R R12, SRZ ;  /* 0x00000000000c7805 */ /* 0x000fc4000001ff00 */
[----:B------:R-:W-:Y:S02]  /*0200*/  CS2R R14, SRZ ;  /* 0x00000000000e7805 */ /* 0x000fe4000001ff00 */
[----:B------:R-:W-:Y:S02]  /*0210*/  CS2R R16, SRZ ;  /* 0x0000000000107805 */ /* 0x000fe4000001ff00 */
[----:B------:R-:W-:Y:S02]  /*0220*/  CS2R R18, SRZ ;  /* 0x0000000000127805 */ /* 0x000fe4000001ff00 */
[----:B------:R-:W-:Y:S02]  /*0230*/  CS2R R20, SRZ ;  /* 0x0000000000147805 */ /* 0x000fe4000001ff00 */
[----:B------:R-:W-:Y:S02]  /*0240*/  CS2R R22, SRZ ;  /* 0x0000000000167805 */ /* 0x000fe4000001ff00 */
[----:B------:R-:W-:Y:S01]  /*0250*/  CS2R R24, SRZ ;  /* 0x0000000000187805 */ /* 0x000fe2000001ff00 */
[----:B------:R-:W0:Y:S01]  /*0260*/  LDC.64 R60, c[0x0][0x388] ;  /* 0x0000e200ff3c7b82 */ /* 0x000e220000000a00 */
[----:B------:R-:W-:-:S02]  /*0270*/  CS2R R26, SRZ ;  /* 0x00000000001a7805 */ /* 0x000fc4000001ff00 */
[----:B------:R-:W-:Y:S02]  /*0280*/  CS2R R28, SRZ ;  /* 0x00000000001c7805 */ /* 0x000fe4000001ff00 */
[----:B---3--:R-:W-:Y:S02]  /*0290*/  MOV R95, UR5 ;  /* 0x00000005005f7c02 */ /* 0x008fe40008000f00 */
[----:B------:R-:W-:Y:S02]  /*02a0*/  CS2R R30, SRZ ;  /* 0x00000000001e7805 */ /* 0x000fe4000001ff00 */
[----:B------:R-:W-:Y:S02]  /*02b0*/  CS2R R40, SRZ ;  /* 0x0000000000287805 */ /* 0x000fe4000001ff00 */
[----:B------:R-:W-:Y:S02]  /*02c0*/  CS2R R42, SRZ ;  /* 0x00000000002a7805 */ /* 0x000fe4000001ff00 */
[----:B------:R-:W-:Y:S01]  /*02d0*/  CS2R R44, SRZ ;  /* 0x00000000002c7805 */ /* 0x000fe2000001ff00 */
[----:B------:R-:W3:Y:S01]  /*02e0*/  LDC.64 R32, c[0x0][0x380] ;  /* 0x0000e000ff207b82 */ /* 0x000ee20000000a00 */
[----:B--2---:R-:W-:-:S02]  /*02f0*/  ISETP.GE.AND P0, PT, R34, 0x1, PT ;  /* 0x000000012200780c */ /* 0x004fc40003f06270 */
[----:B------:R-:W-:Y:S02]  /*0300*/  CS2R R46, SRZ ;  /* 0x00000000002e7805 */ /* 0x000fe4000001ff00 */
[----:B------:R-:W-:Y:S02]  /*0310*/  CS2R R48, SRZ ;  /* 0x0000000000307805 */ /* 0x000fe4000001ff00 */
[----:B------:R-:W-:Y:S02]  /*0320*/  CS2R R50, SRZ ;  /* 0x0000000000327805 */ /* 0x000fe4000001ff00 */
[----:B------:R-:W-:Y:S02]  /*0330*/  CS2R R52, SRZ ;  /* 0x0000000000347805 */ /* 0x000fe4000001ff00 */
[----:B------:R-:W-:Y:S01]  /*0340*/  CS2R R54, SRZ ;  /* 0x0000000000367805 */ /* 0x000fe2000001ff00 */
[----:B-1----:R-:W-:Y:S01]  /*0350*/  IMAD.SHL.U32 R98, R98, 0x40, RZ ;  /* 0x0000004062627824 */ /* 0x002fe200078e00ff */
[----:B-----5:R-:W-:Y:S01]  /*0360*/  USHF.L.U32 UR4, UR4, 0x6, URZ ;  /* 0x0000000604047899 */ /* 0x020fe200080006ff */
[----:B------:R-:W-:-:S02]  /*0370*/  CS2R R56, SRZ ;  /* 0x0000000000387805 */ /* 0x000fc4000001ff00 */
[----:B------:R-:W-:Y:S02]  /*0380*/  CS2R R58, SRZ ;  /* 0x00000000003a7805 */ /* 0x000fe4000001ff00 */
[----:B------:R-:W-:Y:S02]  /*0390*/  CS2R R76, SRZ ;  /* 0x00000000004c7805 */ /* 0x000fe4000001ff00 */
[----:B------:R-:W-:Y:S02]  /*03a0*/  CS2R R84, SRZ ;  /* 0x0000000000547805 */ /* 0x000fe4000001ff00 */
[----:B------:R-:W-:Y:S01]  /*03b0*/  CS2R R86, SRZ ;  /* 0x0000000000567805 */ /* 0x000fe2000001ff00 */
[----:B------:R-:W-:Y:S01]  /*03c0*/  IMAD R3, R34, UR4, RZ ;  /* 0x0000000422037c24 */ /* 0x000fe2000f8e02ff */
[----:B------:R-:W-:Y:S01]  /*03d0*/  CS2R R88, SRZ ;  /* 0x0000000000587805 */ /* 0x000fe2000001ff00 */
[----:B0-----:R-:W-:Y:S01]  /*03e0*/  IMAD.WIDE.U32 R60, R98, 0x4, R60 ;  /* 0x00000004623c7825 */ /* 0x001fe200078e003c */
[----:B------:R-:W-:-:S02]  /*03f0*/  CS2R R90, SRZ ;  /* 0x00000000005a7805 */ /* 0x000fc4000001ff00 */
[----:B------:R-:W-:Y:S02]  /*0400*/  CS2R R92, SRZ ;  /* 0x00000000005c7805 */ /* 0x000fe4000001ff00 */
[----:B------:R-:W-:Y:S01]  /*0410*/  MOV R97, RZ ;  /* 0x000000ff00617202 */ /* 0x000fe20000000f00 */
[----:B------:R-:W-:Y:S01]  /*0420*/  IMAD R98, R95, UR4, R98 ;  /* 0x000000045f627c24 */ /* 0x000fe2000f8e0262 */
[C---:B----4-:R-:W-:Y:S02]  /*0430*/  LOP3.LUT R96, R0.reuse, 0x38, RZ, 0xc0, !PT ;  /* 0x0000003800607812 */ /* 0x050fe400078ec0ff */
[----:B------:R-:W-:Y:S01]  /*0440*/  LOP3.LUT R99, R0, 0x7, RZ, 0xc0, !PT ;  /* 0x0000000700637812 */ /* 0x000fe200078ec0ff */
[----:B---3--:R-:W-:Y:S01]  /*0450*/  IMAD.WIDE R32, R3, 0x4, R32 ;  /* 0x0000000403207825 */ /* 0x008fe200078e0220 */
[----:B------:R-:W-:Y:S01]  /*0460*/  CS2R R2, SRZ ;  /* 0x0000000000027805 */ /* 0x000fe2000001ff00 */
[----:B------:R-:W-:Y:S06]  /*0470*/  @!P0 BRA `(.L_x_1) ;  /* 0x0000000800948947 */ /* 0x000fec0003800000 */
[----:B------:R-:W0:Y:S01]  /*0480*/  S2UR UR5, SR_CgaCtaId ;  /* 0x00000000000579c3 */ /* 0x000e220000008800 */
[----:B------:R-:W-:Y:S01]  /*0490*/  IMAD.MOV.U32 R62, RZ, RZ, R32 ;  /* 0x000000ffff3e7224 */ /* 0x000fe200078e0020 */
[----:B------:R-:W-:Y:S01]  /*04a0*/  SHF.R.U32.HI R32, RZ, 0x3, R0 ;  /* 0x00000003ff207819 */ /* 0x000fe20000011600 */
[----:B------:R-:W-:Y:S01]  /*04b0*/  UMOV UR4, 0x400 ;  /* 0x0000040000047882 */ /* 0x000fe20000000000 */
[--C-:B------:R-:W-:Y:S01]  /*04c0*/  IMAD.IADD R100, R96, 0x1, R99.reuse ;  /* 0x0000000160647824 */ /* 0x100fe200078e0263 */
[----:B------:R-:W-:Y:S02]  /*04d0*/  MOV R63, R33 ;  /* 0x00000021003f7202 */ /* 0x000fe40000000f00 */
[----:B------:R-:W-:Y:S01]  /*04e0*/  IMAD R103, R32, R34, R99 ;  /* 0x0000002220677224 */ /* 0x000fe200078e0263 */
[----:B------:R-:W-:Y:S02]  /*04f0*/  SHF.L.U32 R101, R95, 0x3, RZ ;  /* 0x000000035f657819 */ /* 0x000fe400000006ff */
[----:B------:R-:W-:Y:S01]  /*0500*/  MOV R108, RZ ;  /* 0x000000ff006c7202 */ /* 0x000fe20000000f00 */
[C---:B------:R-:W-:Y:S01]  /*0510*/  IMAD R105, R34.reuse, 0x10, R103 ;  /* 0x0000001022697824 */ /* 0x040fe200078e0267 */
[----:B------:R-:W-:-:S02]  /*0520*/  LEA R107, R34, R103, 0x5 ;  /* 0x00000067226b7211 */ /* 0x000fc400078e28ff */
[----:B------:R-:W-:Y:S02]  /*0530*/  MOV R2, RZ ;  /* 0x000000ff00027202 */ /* 0x000fe40000000f00 */
[C---:B------:R-:W-:Y:S01]  /*0540*/  LEA R113, R34.reuse, R107, 0x4 ;  /* 0x0000006b22717211 */ /* 0x040fe200078e20ff */
[C---:B------:R-:W-:Y:S01]  /*0550*/  IMAD R115, R34.reuse, 0x8, R107 ;  /* 0x0000000822737824 */ /* 0x040fe200078e026b */
[C---:B------:R-:W-:Y:S02]  /*0560*/  LEA R109, R34.reuse, R103, 0x3 ;  /* 0x00000067226d7211 */ /* 0x040fe400078e18ff */
[C---:B------:R-:W-:Y:S02]  /*0570*/  LEA R111, R34.reuse, R105, 0x3 ;  /* 0x00000069226f7211 */ /* 0x040fe400078e18ff */
[----:B------:R-:W-:Y:S01]  /*0580*/  LEA R117, R34, R113, 0x3 ;  /* 0x0000007122757211 */ /* 0x000fe200078e18ff */
[----:B0-----:R-:W-:Y:S02]  /*0590*/  ULEA UR6, UR5, UR4, 0x18 ;  /* 0x0000000405067291 */ /* 0x001fe4000f8ec0ff */
[----:B------:R-:W-:-:S04]  /*05a0*/  UIADD3 UR4, UPT, UPT, UR4, 0x800, URZ ;  /* 0x0000080004047890 */ /* 0x000fc8000fffe0ff */
[----:B------:R-:W-:Y:S01]  /*05b0*/  ULEA UR4, UR5, UR4, 0x18 ;  /* 0x0000000405047291 */ /* 0x000fe2000f8ec0ff */
[----:B------:R-:W-:Y:S02]  /*05c0*/  LEA R102, R32, UR6, 0x8 ;  /* 0x0000000620667c11 */ /* 0x000fe4000f8e40ff */
[----:B------:R-:W-:-:S03]  /*05d0*/  LEA R100, R100, UR6, 0x2 ;  /* 0x0000000664647c11 */ /* 0x000fc6000f8e10ff */
[----:B------:R-:W-:Y:S01]  /*05e0*/  VIADD R102, R102, 0x80 ;  /* 0x0000008066667836 */ /* 0x000fe20000000000 */
[----:B------:R-:W-:Y:S02]  /*05f0*/  LEA R104, R0, UR4, 0x2 ;  /* 0x0000000400687c11 */ /* 0x000fe4000f8e10ff */
[----:B------:R-:W-:-:S07]  /*0600*/  LEA R106, R99, UR4, 0x5 ;  /* 0x00000004636a7c11 */ /* 0x000fce000f8e28ff */
.L_x_3:
[----:B------:R-:W0:Y:S01]  /*0610*/  LDCU UR4, c[0x0][0x39c] ;  /* 0x00007380ff0477ac */ /* 0x000e220008000800 */
[----:B------:R-:W-:-:S04]  /*0620*/  IMAD.WIDE.U32 R64, R0, 0x4, R60 ;  /* 0x0000000400407825 */ /* 0x000fc800078e003c */
[----:B------:R-:W-:-:S04]  /*0630*/  IMAD.WIDE.U32 R74, R103, 0x4, R62 ;  /* 0x00000004674a7825 */ /* 0x000fc800078e003e */
[--C-:B------:R-:W-:Y:S01]  /*0640*/  IMAD.WIDE.U32 R78, R111, 0x4, R62.reuse ;  /* 0x000000046f4e7825 */ /* 0x100fe200078e003e */
[----:B------:R1:W2:Y:S03]  /*0650*/  LDG.E R119, desc[UR36][R74.64] ;  /* 0x000000244a777981 */ /* 0x0002a6000c1e1900 */
[--C-:B------:R-:W-:Y:S01]  /*0660*/  IMAD.WIDE.U32 R80, R109, 0x4, R62.reuse ;  /* 0x000000046d507825 */ /* 0x100fe200078e003e */
[----:B------:R3:W4:Y:S03]  /*0670*/  LDG.E R123, desc[UR36][R78.64] ;  /* 0x000000244e7b7981 */ /* 0x000726000c1e1900 */
[----:B------:R-:W-:Y:S01]  /*0680*/  IMAD.WIDE.U32 R82, R105, 0x4, R62 ;  /* 0x0000000469527825 */ /* 0x000fe200078e003e */
[----:B0-----:R-:W-:Y:S01]  /*0690*/  MOV R95, UR4 ;  /* 0x00000004005f7c02 */ /* 0x001fe20008000f00 */
[----:B------:R0:W5:Y:S04]  /*06a0*/  LDG.E R121, desc[UR36][R80.64] ;  /* 0x0000002450797981 */ /* 0x000168000c1e1900 */
[----:B------:R-:W-:Y:S01]  /*06b0*/  IMAD.WIDE R38, R95, 0x4, R64 ;  /* 0x000000045f267825 */ /* 0x000fe200078e0240 */
[----:B------:R-:W5:Y:S03]  /*06c0*/  LDG.E R83, desc[UR36][R82.64] ;  /* 0x0000002452537981 */ /* 0x000f66000c1e1900 */
[----:B------:R-:W-:Y:S01]  /*06d0*/  IMAD.WIDE.U32 R72, R107, 0x4, R62 ;  /* 0x000000046b487825 */ /* 0x000fe200078e003e */
[----:B------:R0:W5:Y:S03]  /*06e0*/  LDG.E R65, desc[UR36][R64.64] ;  /* 0x0000002440417981 */ /* 0x000166000c1e1900 */
[----:B------:R-:W-:-:S02]  /*06f0*/  IMAD.WIDE R34, R95, 0x4, R38 ;  /* 0x000000045f227825 */ /* 0x000fc400078e0226 */
[----:B------:R-:W5:Y:S02]  /*0700*/  LDG.E R73, desc[UR36][R72.64] ;  /* 0x0000002448497981 */ /* 0x000f64000c1e1900 */
[----:B------:R-:W-:Y:S02]  /*0710*/  IMAD.WIDE R32, R95, 0x4, R34 ;  /* 0x000000045f207825 */ /* 0x000fe400078e0222 */
[----:B------:R-:W5:Y:S02]  /*0720*/  LDG.E R39, desc[UR36][R38.64] ;  /* 0x0000002426277981 */ /* 0x000f64000c1e1900 */
[----:B------:R-:W-:Y:S02]  /*0730*/  IMAD.WIDE.U32 R70, R115, 0x4, R62 ;  /* 0x0000000473467825 */ /* 0x000fe400078e003e */
[----:B------:R-:W5:Y:S02]  /*0740*/  LDG.E R35, desc[UR36][R34.64] ;  /* 0x0000002422237981 */ /* 0x000f64000c1e1900 */
[----:B------:R-:W-:-:S02]  /*0750*/  IMAD.WIDE R36, R95, 0x4, R32 ;  /* 0x000000045f247825 */ /* 0x000fc400078e0220 */
[----:B------:R-:W5:Y:S02]  /*0760*/  LDG.E R71, desc[UR36][R70.64] ;  /* 0x0000002446477981 */ /* 0x000f64000c1e1900 */
[----:B-1----:R-:W-:Y:S02]  /*0770*/  IMAD.WIDE R74, R95, 0x4, R36 ;  /* 0x000000045f4a7825 */ /* 0x002fe400078e0224 */
[----:B------:R-:W5:Y:S02]  /*0780*/  LDG.E R33, desc[UR36][R32.64] ;  /* 0x0000002420217981 */ /* 0x000f64000c1e1900 */
[----:B------:R-:W-:Y:S02]  /*0790*/  IMAD.WIDE.U32 R68, R113, 0x4, R62 ;  /* 0x0000000471447825 */ /* 0x000fe400078e003e */
[----:B------:R-:W5:Y:S02]  /*07a0*/  LDG.E R37, desc[UR36][R36.64] ;  /* 0x0000002424257981 */ /* 0x000f64000c1e1900 */
[----:B---3--:R-:W-:-:S02]  /*07b0*/  IMAD.WIDE R78, R95, 0x4, R74 ;  /* 0x000000045f4e7825 */ /* 0x008fc400078e024a */
[----:B------:R-:W3:Y:S02]  /*07c0*/  LDG.E R69, desc[UR36][R68.64] ;  /* 0x0000002444457981 */ /* 0x000ee4000c1e1900 */
[----:B------:R-:W-:Y:S02]  /*07d0*/  IMAD.WIDE.U32 R66, R117, 0x4, R62 ;  /* 0x0000000475427825 */ /* 0x000fe400078e003e */
[----:B------:R-:W3:Y:S02]  /*07e0*/  LDG.E R75, desc[UR36][R74.64] ;  /* 0x000000244a4b7981 */ /* 0x000ee4000c1e1900 */
[----:B0-----:R-:W-:Y:S02]  /*07f0*/  IMAD.WIDE R80, R95, 0x4, R78 ;  /* 0x000000045f507825 */ /* 0x001fe400078e024e */
[----:B------:R-:W3:Y:S04]  /*0800*/  LDG.E R67, desc[UR36][R66.64] ;  /* 0x0000002442437981 */ /* 0x000ee8000c1e1900 */
[----:B------:R-:W3:Y:S04]  /*0810*/  LDG.E R79, desc[UR36][R78.64] ;  /* 0x000000244e4f7981 */ /* 0x000ee8000c1e1900 */
[----:B------:R-:W3:Y:S01]  /*0820*/  LDG.E R81, desc[UR36][R80.64] ;  /* 0x0000002450517981 */ /* 0x000ee2000c1e1900 */
[----:B------:R-:W-:Y:S05]  /*0830*/  WARPSYNC.ALL ;  /* 0x0000000000007948 */ /* 0x000fea0003800000 */
[----:B------:R-:W0:Y:S01]  /*0840*/  LDCU UR4, c[0x0][0x3a0] ;  /* 0x00007400ff0477ac */ /* 0x000e220008000800 */
[----:B------:R-:W-:Y:S01]  /*0850*/  VIADD R108, R108, 0x8 ;  /* 0x000000086c6c7836 */ /* 0x000fe20000000000 */
[----:B------:R-:W-:-:S04]  /*0860*/  MOV R64, R102 ;  /* 0x0000006600407202 */ /* 0x000fc80000000f00 */
[----:B0-----:R-:W-:Y:S01]  /*0870*/  ISETP.GE.AND P1, PT, R108, UR4, PT ;  /* 0x000000046c007c0c */ /* 0x001fe2000bf26270 */
[----:B------:R-:W-:Y:S01]  /*0880*/  UMOV UR4, 0x10 ;  /* 0x0000001000047882 */ /* 0x000fe20000000000 */
[----:B--2---:R0:W-:Y:S04]  /*0890*/  STS [R100], R119 ;  /* 0x0000007764007388 */ /* 0x0041e80000000800 */
[----:B----4-:R0:W-:Y:S04]  /*08a0*/  STS [R100+0x300], R123 ;  /* 0x0003007b64007388 */ /* 0x0101e80000000800 */
[----:B-----5:R0:W-:Y:S04]  /*08b0*/  STS [R100+0x100], R121 ;  /* 0x0001007964007388 */ /* 0x0201e80000000800 */
[----:B------:R0:W-:Y:S04]  /*08c0*/  STS [R100+0x200], R83 ;  /* 0x0002005364007388 */ /* 0x0001e80000000800 */
[----:B------:R0:W-:Y:S04]  /*08d0*/  STS [R100+0x400], R73 ;  /* 0x0004004964007388 */ /* 0x0001e80000000800 */
[----:B------:R0:W-:Y:S04]  /*08e0*/  STS [R100+0x500], R71 ;  /* 0x0005004764007388 */ /* 0x0001e80000000800 */
[----:B---3--:R0:W-:Y:S04]  /*08f0*/  STS [R100+0x600], R69 ;  /* 0x0006004564007388 */ /* 0x0081e80000000800 */
[----:B------:R0:W-:Y:S04]  /*0900*/  STS [R100+0x700], R67 ;  /* 0x0007004364007388 */ /* 0x0001e80000000800 */
[----:B------:R0:W-:Y:S04]  /*0910*/  STS [R104], R65 ;  /* 0x0000004168007388 */ /* 0x0001e80000000800 */
[----:B------:R0:W-:Y:S04]  /*0920*/  STS [R104+0x100], R39 ;  /* 0x0001002768007388 */ /* 0x0001e80000000800 */
[----:B------:R0:W-:Y:S04]  /*0930*/  STS [R104+0x200], R35 ;  /* 0x0002002368007388 */ /* 0x0001e80000000800 */
[----:B------:R0:W-:Y:S04]  /*0940*/  STS [R104+0x300], R33 ;  /* 0x0003002168007388 */ /* 0x0001e80000000800 */
[----:B------:R0:W-:Y:S04]  /*0950*/  STS [R104+0x400], R37 ;  /* 0x0004002568007388 */ /* 0x0001e80000000800 */
[----:B------:R0:W-:Y:S04]  /*0960*/  STS [R104+0x500], R75 ;  /* 0x0005004b68007388 */ /* 0x0001e80000000800 */
[----:B------:R0:W-:Y:S04]  /*0970*/  STS [R104+0x600], R79 ;  /* 0x0006004f68007388 */ /* 0x0001e80000000800 */
[----:B------:R0:W-:Y:S01]  /*0980*/  STS [R104+0x700], R81 ;  /* 0x0007005168007388 */ /* 0x0001e20000000800 */
[----:B------:R-:W-:Y:S06]  /*0990*/  BAR.SYNC.DEFER_BLOCKING 0x0 ;  /* 0x0000000000007b1d */ /* 0x000fec0000010000 */
.L_x_2:
[----:B------:R-:W-:Y:S04]  /*09a0*/  LDS R66, [R64+-0x80] ;  /* 0xffff800040427984 */ /* 0x000fe80000000800 */
[----:B0-----:R-:W0:Y:S04]  /*09b0*/  LDS.128 R32, [R106+UR4+-0x10] ;  /* 0xfffff0046a207984 */ /* 0x001e280008000c00 */
[----:B------:R-:W1:Y:S01]  /*09c0*/  LDS.128 R36, [R106+UR4] ;  /* 0x000000046a247984 */ /* 0x000e620008000c00 */
[----:B------:R-:W-:-:S03]  /*09d0*/  UIADD3 UR4, UPT, UPT, UR4, 0x100, URZ ;  /* 0x0000010004047890 */ /* 0x000fc6000fffe0ff */
[----:B------:R-:W2:Y:S01]  /*09e0*/  LDS R68, [R64+-0x60] ;  /* 0xffffa00040447984 */ /* 0x000ea20000000800 */
[----:B------:R-:W-:-:S03]  /*09f0*/  UISETP.NE.AND UP0, UPT, UR4, 0x810, UPT ;  /* 0x000008100400788c */ /* 0x000fc6000bf05270 */
[----:B------:R-:W3:Y:S04]  /*0a00*/  LDS R70, [R64+-0x40] ;  /* 0xffffc00040467984 */ /* 0x000ee80000000800 */
[----:B------:R-:W4:Y:S04]  /*0a10*/  LDS R72, [R64+-0x20] ;  /* 0xffffe00040487984 */ /* 0x000f280000000800 */
[----:B------:R-:W5:Y:S04]  /*0a20*/  LDS R74, [R64] ;  /* 0x00000000404a7984 */ /* 0x000f680000000800 */
[----:B------:R-:W5:Y:S01]  /*0a30*/  LDS R78, [R64+0x20] ;  /* 0x00002000404e7984 */ /* 0x000f620000000800 */
[C---:B0-----:R-:W-:Y:S01]  /*0a40*/  FFMA R97, R66.reuse, R32, R97 ;  /* 0x0000002042617223 */ /* 0x041fe20000000061 */
[C---:B------:R-:W-:Y:S01]  /*0a50*/  FFMA R94, R66.reuse, R33, R94 ;  /* 0x00000021425e7223 */ /* 0x040fe2000000005e */
[C---:B------:R-:W-:Y:S01]  /*0a60*/  FFMA R93, R66.reuse, R34, R93 ;  /* 0x00000022425d7223 */ /* 0x040fe2000000005d */
[C---:B------:R-:W-:Y:S01]  /*0a70*/  FFMA R92, R66.reuse, R35, R92 ;  /* 0x00000023425c7223 */ /* 0x040fe2000000005c */
[C---:B-1----:R-:W-:Y:S01]  /*0a80*/  FFMA R91, R66.reuse, R36, R91 ;  /* 0x00000024425b7223 */ /* 0x042fe2000000005b */
[C---:B------:R-:W-:Y:S01]  /*0a90*/  FFMA R90, R66.reuse, R37, R90 ;  /* 0x00000025425a7223 */ /* 0x040fe2000000005a */
[C---:B------:R-:W-:Y:S01]  /*0aa0*/  FFMA R89, R66.reuse, R38, R89 ;  /* 0x0000002642597223 */ /* 0x040fe20000000059 */
[----:B------:R-:W-:Y:S01]  /*0ab0*/  FFMA R88, R66, R39, R88 ;  /* 0x0000002742587223 */ /* 0x000fe20000000058 */
[C---:B--2---:R-:W-:Y:S01]  /*0ac0*/  FFMA R87, R68.reuse, R32, R87 ;  /* 0x0000002044577223 */ /* 0x044fe20000000057 */
[C---:B------:R-:W-:Y:S01]  /*0ad0*/  FFMA R86, R68.reuse, R33, R86 ;  /* 0x0000002144567223 */ /* 0x040fe20000000056 */
[C---:B------:R-:W-:Y:S01]  /*0ae0*/  FFMA R85, R68.reuse, R34, R85 ;  /* 0x0000002244557223 */ /* 0x040fe20000000055 */
[C---:B------:R-:W-:Y:S01]  /*0af0*/  FFMA R84, R68.reuse, R35, R84 ;  /* 0x0000002344547223 */ /* 0x040fe20000000054 */
[C---:B------:R-:W-:Y:S01]  /*0b00*/  FFMA R77, R68.reuse, R36, R77 ;  /* 0x00000024444d7223 */ /* 0x040fe2000000004d */
[C---:B------:R-:W-:Y:S01]  /*0b10*/  FFMA R76, R68.reuse, R37, R76 ;  /* 0x00000025444c7223 */ /* 0x040fe2000000004c */
[C---:B------:R-:W-:Y:S01]  /*0b20*/  FFMA R59, R68.reuse, R38, R59 ;  /* 0x00000026443b7223 */ /* 0x040fe2000000003b */
[----:B------:R-:W-:Y:S01]  /*0b30*/  FFMA R58, R68, R39, R58 ;  /* 0x00000027443a7223 */ /* 0x000fe2000000003a */
[----:B------:R-:W0:Y:S01]  /*0b40*/  LDS R66, [R64+0x40] ;  /* 0x0000400040427984 */ /* 0x000e220000000800 */
[C---:B---3--:R-:W-:Y:S01]  /*0b50*/  FFMA R57, R70.reuse, R32, R57 ;  /* 0x0000002046397223 */ /* 0x048fe20000000039 */
[C---:B------:R-:W-:Y:S01]  /*0b60*/  FFMA R56, R70.reuse, R33, R56 ;  /* 0x0000002146387223 */ /* 0x040fe20000000038 */
[C---:B------:R-:W-:Y:S01]  /*0b70*/  FFMA R55, R70.reuse, R34, R55 ;  /* 0x0000002246377223 */ /* 0x040fe20000000037 */
[----:B------:R1:W2:Y:S01]  /*0b80*/  LDS R68, [R64+0x60] ;  /* 0x0000600040447984 */ /* 0x0002a20000000800 */
[C---:B------:R-:W-:Y:S01]  /*0b90*/  FFMA R54, R70.reuse, R35, R54 ;  /* 0x0000002346367223 */ /* 0x040fe20000000036 */
[C---:B------:R-:W-:Y:S01]  /*0ba0*/  FFMA R53, R70.reuse, R36, R53 ;  /* 0x0000002446357223 */ /* 0x040fe20000000035 */
[C---:B------:R-:W-:Y:S01]  /*0bb0*/  FFMA R52, R70.reuse, R37, R52 ;  /* 0x0000002546347223 */ /* 0x040fe20000000034 */
[C---:B------:R-:W-:Y:S01]  /*0bc0*/  FFMA R51, R70.reuse, R38, R51 ;  /* 0x0000002646337223 */ /* 0x040fe20000000033 */
[----:B------:R-:W-:Y:S01]  /*0bd0*/  FFMA R50, R70, R39, R50 ;  /* 0x0000002746327223 */ /* 0x000fe20000000032 */
[C---:B----4-:R-:W-:Y:S01]  /*0be0*/  FFMA R49, R72.reuse, R32, R49 ;  /* 0x0000002048317223 */ /* 0x050fe20000000031 */
[C---:B------:R-:W-:Y:S01]  /*0bf0*/  FFMA R48, R72.reuse, R33, R48 ;  /* 0x0000002148307223 */ /* 0x040fe20000000030 */
[C---:B------:R-:W-:Y:S01]  /*0c00*/  FFMA R47, R72.reuse, R34, R47 ;  /* 0x00000022482f7223 */ /* 0x040fe2000000002f */
[C---:B------:R-:W-:Y:S01]  /*0c10*/  FFMA R46, R72.reuse, R35, R46 ;  /* 0x00000023482e7223 */ /* 0x040fe2000000002e */
[C---:B------:R-:W-:Y:S01]  /*0c20*/  FFMA R45, R72.reuse, R36, R45 ;  /* 0x00000024482d7223 */ /* 0x040fe2000000002d */
[C---:B------:R-:W-:Y:S01]  /*0c30*/  FFMA R44, R72.reuse, R37, R44 ;  /* 0x00000025482c7223 */ /* 0x040fe2000000002c */
[C---:B------:R-:W-:Y:S01]  /*0c40*/  FFMA R43, R72.reuse, R38, R43 ;  /* 0x00000026482b7223 */ /* 0x040fe2000000002b */
[----:B------:R-:W-:Y:S01]  /*0c50*/  FFMA R42, R72, R39, R42 ;  /* 0x00000027482a7223 */ /* 0x000fe2000000002a */
[C---:B-----5:R-:W-:Y:S01]  /*0c60*/  FFMA R41, R74.reuse, R32, R41 ;  /* 0x000000204a297223 */ /* 0x060fe20000000029 */
[C---:B------:R-:W-:Y:S01]  /*0c70*/  FFMA R40, R74.reuse, R33, R40 ;  /* 0x000000214a287223 */ /* 0x040fe20000000028 */
[C---:B------:R-:W-:Y:S01]  /*0c80*/  FFMA R31, R74.reuse, R34, R31 ;  /* 0x000000224a1f7223 */ /* 0x040fe2000000001f */
[C---:B------:R-:W-:Y:S01]  /*0c90*/  FFMA R30, R74.reuse, R35, R30 ;  /* 0x000000234a1e7223 */ /* 0x040fe2000000001e */
[C---:B------:R-:W-:Y:S01]  /*0ca0*/  FFMA R29, R74.reuse, R36, R29 ;  /* 0x000000244a1d7223 */ /* 0x040fe2000000001d */
[C---:B------:R-:W-:Y:S01]  /*0cb0*/  FFMA R28, R74.reuse, R37, R28 ;  /* 0x000000254a1c7223 */ /* 0x040fe2000000001c */
[C---:B------:R-:W-:Y:S01]  /*0cc0*/  FFMA R27, R74.reuse, R38, R27 ;  /* 0x000000264a1b7223 */ /* 0x040fe2000000001b */
[----:B------:R-:W-:Y:S01]  /*0cd0*/  FFMA R26, R74, R39, R26 ;  /* 0x000000274a1a7223 */ /* 0x000fe2000000001a */
[C---:B------:R-:W-:Y:S01]  /*0ce0*/  FFMA R25, R78.reuse, R32, R25 ;  /* 0x000000204e197223 */ /* 0x040fe20000000019 */
[C---:B------:R-:W-:Y:S01]  /*0cf0*/  FFMA R24, R78.reuse, R33, R24 ;  /* 0x000000214e187223 */ /* 0x040fe20000000018 */
[C---:B------:R-:W-:Y:S01]  /*0d00*/  FFMA R23, R78.reuse, R34, R23 ;  /* 0x000000224e177223 */ /* 0x040fe20000000017 */
[C---:B------:R-:W-:Y:S01]  /*0d10*/  FFMA R22, R78.reuse, R35, R22 ;  /* 0x000000234e167223 */ /* 0x040fe20000000016 */
[C---:B------:R-:W-:Y:S01]  /*0d20*/  FFMA R21, R78.reuse, R36, R21 ;  /* 0x000000244e157223 */ /* 0x040fe20000000015 */
[C---:B------:R-:W-:Y:S01]  /*0d30*/  FFMA R20, R78.reuse, R37, R20 ;  /* 0x000000254e147223 */ /* 0x040fe20000000014 */
[C---:B------:R-:W-:Y:S01]  /*0d40*/  FFMA R19, R78.reuse, R38, R19 ;  /* 0x000000264e137223 */ /* 0x040fe20000000013 */
[----:B------:R-:W-:Y:S01]  /*0d50*/  FFMA R18, R78, R39, R18 ;  /* 0x000000274e127223 */ /* 0x000fe20000000012 */
[----:B-1----:R-:W-:Y:S01]  /*0d60*/  IADD3 R64, PT, PT, R64, 0x4, RZ ;  /* 0x0000000440407810 */ /* 0x002fe20007ffe0ff */
[C---:B0-----:R-:W-:Y:S01]  /*0d70*/  FFMA R17, R66.reuse, R32, R17 ;  /* 0x0000002042117223 */ /* 0x041fe20000000011 */
[C---:B------:R-:W-:Y:S01]  /*0d80*/  FFMA R16, R66.reuse, R33, R16 ;  /* 0x0000002142107223 */ /* 0x040fe20000000010 */
[C---:B------:R-:W-:Y:S01]  /*0d90*/  FFMA R15, R66.reuse, R34, R15 ;  /* 0x00000022420f7223 */ /* 0x040fe2000000000f */
[C---:B------:R-:W-:Y:S01]  /*0da0*/  FFMA R14, R66.reuse, R35, R14 ;  /* 0x00000023420e7223 */ /* 0x040fe2000000000e */
[C---:B------:R-:W-:Y:S01]  /*0db0*/  FFMA R13, R66.reuse, R36, R13 ;  /* 0x00000024420d7223 */ /* 0x040fe2000000000d */
        /* <DEDUP_REMOVED lines=11> */
[----:B------:R-:W-:Y:S06]  /*0e70*/  BRA.U UP0, `(.L_x_2) ;  /* 0xfffffff900c87547 */ /* 0x000fec000b83ffff */
[----:B------:R-:W-:Y:S01]  /*0e80*/  BAR.SYNC.DEFER_BLOCKING 0x0 ;  /* 0x0000000000007b1d */ /* 0x000fe20000010000 */
[----:B------:R-:W-:Y:S01]  /*0e90*/  IADD3 R62, P0, PT, R62, 0x20, RZ ;  /* 0x000000203e3e7810 */ /* 0x000fe20007f1e0ff */
[----:B------:R-:W-:-:S04]  /*0ea0*/  IMAD.WIDE R60, R101, 0x4, R60 ;  /* 0x00000004653c7825 */ /* 0x000fc800078e023c */
[----:B------:R-:W-:Y:S01]  /*0eb0*/  IMAD.X R63, RZ, RZ, R63, P0 ;  /* 0x000000ffff3f7224 */ /* 0x000fe200000e063f */
[----:B------:R-:W-:Y:S07]  /*0ec0*/  @!P1 BRA `(.L_x_3) ;  /* 0xfffffff400d09947 */ /* 0x000fee000383ffff */
.L_x_1:
[----:B------:R-:W0:Y:S01]  /*0ed0*/  LDCU.64 UR4, c[0x0][0x390] ;  /* 0x00007200ff0477ac */ /* 0x000e220008000a00 */
[----:B------:R-:W-:Y:S02]  /*0ee0*/  SHF.L.U32 R99, R99, 0x3, RZ ;  /* 0x0000000363637819 */ /* 0x000fe400000006ff */
[----:B------:R-:W-:-:S03]  /*0ef0*/  SHF.R.S32.HI R61, RZ, 0x1f, R98 ;  /* 0x0000001fff3d7819 */ /* 0x000fc60000011462 */
[----:B------:R-:W-:-:S05]  /*0f00*/  IMAD R99, R96, R95, R99 ;  /* 0x0000005f60637224 */ /* 0x000fca00078e0263 */
[C---:B------:R-:W-:Y:S02]  /*0f10*/  IADD3 R32, P0, PT, R98.reuse, R99, RZ ;  /* 0x0000006362207210 */ /* 0x040fe40007f1e0ff */
[C---:B------:R-:W-:Y:S02]  /*0f20*/  IADD3 R0, PT, PT, R99.reuse, R95, RZ ;  /* 0x0000005f63007210 */ /* 0x040fe40007ffe0ff */
[-C--:B------:R-:W-:Y:S02]  /*0f30*/  LEA.HI.X.SX32 R99, R99, R61.reuse, 0x1, P0 ;  /* 0x0000003d63637211 */ /* 0x080fe400000f0eff */
[----:B------:R-:W-:Y:S02]  /*0f40*/  IADD3 R33, P1, PT, R98, R0, RZ ;  /* 0x0000000062217210 */ /* 0x000fe40007f3e0ff */
[----:B0-----:R-:W-:Y:S02]  /*0f50*/  LEA R34, P0, R32, UR4, 0x2 ;  /* 0x0000000420227c11 */ /* 0x001fe4000f8010ff */
[C---:B------:R-:W-:Y:S01]  /*0f60*/  LEA.HI.X.SX32 R36, R0.reuse, R61, 0x1, P1 ;  /* 0x0000003d00247211 */ /* 0x040fe200008f0eff */
[----:B------:R-:W-:Y:S01]  /*0f70*/  IMAD.IADD R0, R0, 0x1, R95 ;  /* 0x0000000100007824 */ /* 0x000fe200078e025f */
[----:B------:R-:W-:-:S02]  /*0f80*/  LEA.HI.X R35, R32, UR5, R99, 0x2, P0 ;  /* 0x0000000520237c11 */ /* 0x000fc400080f1463 */
[----:B------:R-:W-:-:S03]  /*0f90*/  LEA R32, P0, R33, UR4, 0x2 ;  /* 0x0000000421207c11 */ /* 0x000fc6000f8010ff */
[----:B------:R-:W-:Y:S01]  /*0fa0*/  STG.E desc[UR36][R34.64], R97 ;  /* 0x0000006122007986 */ /* 0x000fe2000c101924 */
[----:B------:R-:W-:Y:S02]  /*0fb0*/  LEA.HI.X R33, R33, UR5, R36, 0x2, P0 ;  /* 0x0000000521217c11 */ /* 0x000fe400080f1424 */
[----:B------:R-:W-:Y:S01]  /*0fc0*/  IADD3 R37, P0, PT, R98, R0, RZ ;  /* 0x0000000062257210 */ /* 0x000fe20007f1e0ff */
[----:B------:R-:W-:Y:S03]  /*0fd0*/  STG.E desc[UR36][R34.64+0x4], R94 ;  /* 0x0000045e22007986 */ /* 0x000fe6000c101924 */
[C---:B------:R-:W-:Y:S01]  /*0fe0*/  LEA.HI.X.SX32 R38, R0.reuse, R61, 0x1, P0 ;  /* 0x0000003d00267211 */ /* 0x040fe200000f0eff */
[----:B------:R-:W-:Y:S01]  /*0ff0*/  STG.E desc[UR36][R34.64+0x8], R93 ;  /* 0x0000085d22007986 */ /* 0x000fe2000c101924 */
[C---:B------:R-:W-:Y:S02]  /*1000*/  LEA R36, P0, R37.reuse, UR4, 0x2 ;  /* 0x0000000425247c11 */ /* 0x040fe4000f8010ff */
[----:B------:R-:W-:Y:S01]  /*1010*/  IADD3 R0, PT, PT, R0, R95, RZ ;  /* 0x0000005f00007210 */ /* 0x000fe20007ffe0ff */
[----:B------:R-:W-:Y:S01]  /*1020*/  STG.E desc[UR36][R34.64+0xc], R92 ;  /* 0x00000c5c22007986 */ /* 0x000fe2000c101924 */
[----:B------:R-:W-:-:S02]  /*1030*/  LEA.HI.X R37, R37, UR5, R38, 0x2, P0 ;  /* 0x0000000525257c11 */ /* 0x000fc400080f1426 */
[----:B------:R-:W-:Y:S01]  /*1040*/  IADD3 R39, P0, PT, R98, R0, RZ ;  /* 0x0000000062277210 */ /* 0x000fe20007f1e0ff */
[----:B------:R-:W-:Y:S03]  /*1050*/  STG.E desc[UR36][R34.64+0x10], R91 ;  /* 0x0000105b22007986 */ /* 0x000fe6000c101924 */
[C---:B------:R-:W-:Y:S01]  /*1060*/  LEA.HI.X.SX32 R60, R0.reuse, R61, 0x1, P0 ;  /* 0x0000003d003c7211 */ /* 0x040fe200000f0eff */
[----:B------:R-:W-:Y:S01]  /*1070*/  STG.E desc[UR36][R34.64+0x14], R90 ;  /* 0x0000145a22007986 */ /* 0x000fe2000c101924 */
[C---:B------:R-:W-:Y:S02]  /*1080*/  LEA R38, P0, R39.reuse, UR4, 0x2 ;  /* 0x0000000427267c11 */ /* 0x040fe4000f8010ff */
[----:B------:R-:W-:Y:S01]  /*1090*/  IADD3 R0, PT, PT, R0, R95, RZ ;  /* 0x0000005f00007210 */ /* 0x000fe20007ffe0ff */
[----:B------:R-:W-:Y:S01]  /*10a0*/  STG.E desc[UR36][R34.64+0x18], R89 ;  /* 0x0000185922007986 */ /* 0x000fe2000c101924 */
[----:B------:R-:W-:-:S03]  /*10b0*/  LEA.HI.X R39, R39, UR5, R60, 0x2, P0 ;  /* 0x0000000527277c11 */ /* 0x000fc600080f143c */
[----:B------:R0:W-:Y:S04]  /*10c0*/  STG.E desc[UR36][R34.64+0x1c], R88 ;  /* 0x00001c5822007986 */ /* 0x0001e8000c101924 */
[----:B------:R-:W-:Y:S04]  /*10d0*/  STG.E desc[UR36][R32.64], R87 ;  /* 0x0000005720007986 */ /* 0x000fe8000c101924 */
[----:B------:R-:W-:Y:S01]  /*10e0*/  STG.E desc[UR36][R32.64+0x4], R86 ;  /* 0x0000045620007986 */ /* 0x000fe2000c101924 */
[----:B0-----:R-:W-:-:S03]  /*10f0*/  IADD3 R35, P0, PT, R98, R0, RZ ;  /* 0x0000000062237210 */ /* 0x001fc60007f1e0ff */
[----:B------:R-:W-:Y:S01]  /*1100*/  STG.E desc[UR36][R32.64+0x8], R85 ;  /* 0x0000085520007986 */ /* 0x000fe2000c101924 */
[C---:B------:R-:W-:Y:S01]  /*1110*/  LEA.HI.X.SX32 R60, R0.reuse, R61, 0x1, P0 ;  /* 0x0000003d003c7211 */ /* 0x040fe200000f0eff */
[----:B------:R-:W-:Y:S01]  /*1120*/  IMAD.IADD R0, R0, 0x1, R95 ;  /* 0x0000000100007824 */ /* 0x000fe200078e025f */
[C---:B------:R-:W-:Y:S01]  /*1130*/  LEA R34, P0, R35.reuse, UR4, 0x2 ;  /* 0x0000000423227c11 */ /* 0x040fe2000f8010ff */
[----:B------:R-:W-:Y:S03]  /*1140*/  STG.E desc[UR36][R32.64+0xc], R84 ;  /* 0x00000c5420007986 */ /* 0x000fe6000c101924 */
[----:B------:R-:W-:Y:S01]  /*1150*/  LEA.HI.X R35, R35, UR5, R60, 0x2, P0 ;  /* 0x0000000523237c11 */ /* 0x000fe200080f143c */
[----:B------:R-:W-:Y:S04]  /*1160*/  STG.E desc[UR36][R32.64+0x10], R77 ;  /* 0x0000104d20007986 */ /* 0x000fe8000c101924 */
[----:B------:R-:W-:Y:S04]  /*1170*/  STG.E desc[UR36][R32.64+0x14], R76 ;  /* 0x0000144c20007986 */ /* 0x000fe8000c101924 */
[----:B------:R-:W-:Y:S04]  /*1180*/  STG.E desc[UR36][R32.64+0x18], R59 ;  /* 0x0000183b20007986 */ /* 0x000fe8000c101924 */
[----:B------:R0:W-:Y:S04]  /*1190*/  STG.E desc[UR36][R32.64+0x1c], R58 ;  /* 0x00001c3a20007986 */ /* 0x0001e8000c101924 */
[----:B------:R1:W-:Y:S04]  /*11a0*/  STG.E desc[UR36][R36.64+0x14], R52 ;  /* 0x0000143424007986 */ /* 0x0003e8000c101924 */
[----:B------:R-:W-:Y:S01]  /*11b0*/  STG.E desc[UR36][R36.64], R57 ;  /* 0x0000003924007986 */ /* 0x000fe2000c101924 */
[----:B0-----:R-:W-:-:S03]  /*11c0*/  IADD3 R33, P0, PT, R98, R0, RZ ;  /* 0x0000000062217210 */ /* 0x001fc60007f1e0ff */
[----:B------:R-:W-:Y:S01]  /*11d0*/  STG.E desc[UR36][R36.64+0x4], R56 ;  /* 0x0000043824007986 */ /* 0x000fe2000c101924 */
[----:B-1----:R-:W-:-:S03]  /*11e0*/  LEA.HI.X.SX32 R52, R0, R61, 0x1, P0 ;  /* 0x0000003d00347211 */ /* 0x002fc600000f0eff */
[----:B------:R-:W-:Y:S01]  /*11f0*/  STG.E desc[UR36][R36.64+0x8], R55 ;  /* 0x0000083724007986 */ /* 0x000fe2000c101924 */
[C---:B------:R-:W-:Y:S02]  /*1200*/  LEA R32, P0, R33.reuse, UR4, 0x2 ;  /* 0x0000000421207c11 */ /* 0x040fe4000f8010ff */
[-C--:B------:R-:W-:Y:S01]  /*1210*/  IADD3 R0, PT, PT, R0, R95.reuse, RZ ;  /* 0x0000005f00007210 */ /* 0x080fe20007ffe0ff */
[----:B------:R-:W-:Y:S01]  /*1220*/  STG.E desc[UR36][R36.64+0xc], R54 ;  /* 0x00000c3624007986 */ /* 0x000fe2000c101924 */
[----:B------:R-:W-:Y:S02]  /*1230*/  LEA.HI.X R33, R33, UR5, R52, 0x2, P0 ;  /* 0x0000000521217c11 */ /* 0x000fe400080f1434 */
[----:B------:R-:W-:Y:S01]  /*1240*/  IADD3 R95, PT, PT, R0, R95, RZ ;  /* 0x0000005f005f7210 */ /* 0x000fe20007ffe0ff */
[----:B------:R-:W-:Y:S04]  /*1250*/  STG.E desc[UR36][R36.64+0x10], R53 ;  /* 0x0000103524007986 */ /* 0x000fe8000c101924 */
[----:B------:R-:W-:Y:S04]  /*1260*/  STG.E desc[UR36][R36.64+0x18], R51 ;  /* 0x0000183324007986 */ /* 0x000fe8000c101924 */
[----:B------:R0:W-:Y:S04]  /*1270*/  STG.E desc[UR36][R36.64+0x1c], R50 ;  /* 0x00001c3224007986 */ /* 0x0001e8000c101924 */
[----:B------:R-:W-:Y:S04]  /*1280*/  STG.E desc[UR36][R38.64], R49 ;  /* 0x0000003126007986 */ /* 0x000fe8000c101924 */
[----:B------:R-:W-:Y:S01]  /*1290*/  STG.E desc[UR36][R38.64+0x4], R48 ;  /* 0x0000043026007986 */ /* 0x000fe2000c101924 */
[----:B0-----:R-:W-:-:S03]  /*12a0*/  IADD3 R37, P0, PT, R98, R0, RZ ;  /* 0x0000000062257210 */ /* 0x001fc60007f1e0ff */
[----:B------:R-:W-:Y:S01]  /*12b0*/  STG.E desc[UR36][R38.64+0x8], R47 ;  /* 0x0000082f26007986 */ /* 0x000fe2000c101924 */
[----:B------:R-:W-:Y:S02]  /*12c0*/  IADD3 R98, P1, PT, R98, R95, RZ ;  /* 0x0000005f62627210 */ /* 0x000fe40007f3e0ff */
[-C--:B------:R-:W-:Y:S01]  /*12d0*/  LEA.HI.X.SX32 R0, R0, R61.reuse, 0x1, P0 ;  /* 0x0000003d00007211 */ /* 0x080fe200000f0eff */
[----:B------:R-:W-:Y:S01]  /*12e0*/  STG.E desc[UR36][R38.64+0xc], R46 ;  /* 0x00000c2e26007986 */ /* 0x000fe2000c101924 */
[----:B------:R-:W-:Y:S02]  /*12f0*/  LEA R36, P0, R37, UR4, 0x2 ;  /* 0x0000000425247c11 */ /* 0x000fe4000f8010ff */
[----:B------:R-:W-:Y:S01]  /*1300*/  LEA.HI.X.SX32 R61, R95, R61, 0x1, P1 ;  /* 0x0000003d5f3d7211 */ /* 0x000fe200008f0eff */
[----:B------:R-:W-:Y:S01]  /*1310*/  STG.E desc[UR36][R38.64+0x10], R45 ;  /* 0x0000102d26007986 */ /* 0x000fe2000c101924 */
[----:B------:R-:W-:-:S03]  /*1320*/  LEA.HI.X R37, R37, UR5, R0, 0x2, P0 ;  /* 0x0000000525257c11 */ /* 0x000fc600080f1400 */
[----:B------:R-:W-:Y:S04]  /*1330*/  STG.E desc[UR36][R38.64+0x14], R44 ;  /* 0x0000142c26007986 */ /* 0x000fe8000c101924 */
[----:B------:R-:W-:Y:S04]  /*1340*/  STG.E desc[UR36][R38.64+0x18], R43 ;  /* 0x0000182b26007986 */ /* 0x000fe8000c101924 */
[----:B------:R-:W-:Y:S04]  /*1350*/  STG.E desc[UR36][R38.64+0x1c], R42 ;  /* 0x00001c2a26007986 */ /* 0x000fe8000c101924 */
[----:B------:R0:W-:Y:S04]  /*1360*/  STG.E desc[UR36][R34.64+0x14], R28 ;  /* 0x0000141c22007986 */ /* 0x0001e8000c101924 */
[----:B------:R1:W-:Y:S04]  /*1370*/  STG.E desc[UR36][R34.64+0x10], R29 ;  /* 0x0000101d22007986 */ /* 0x0003e8000c101924 */
[----:B------:R-:W-:Y:S01]  /*1380*/  STG.E desc[UR36][R34.64], R41 ;  /* 0x0000002922007986 */ /* 0x000fe2000c101924 */
[----:B0-----:R-:W-:-:S03]  /*1390*/  LEA R28, P0, R98, UR4, 0x2 ;  /* 0x00000004621c7c11 */ /* 0x001fc6000f8010ff */
[----:B------:R-:W-:Y:S01]  /*13a0*/  STG.E desc[UR36][R34.64+0x4], R40 ;  /* 0x0000042822007986 */ /* 0x000fe2000c101924 */
[----:B-1----:R-:W-:-:S03]  /*13b0*/  LEA.HI.X R29, R98, UR5, R61, 0x2, P0 ;  /* 0x00000005621d7c11 */ /* 0x002fc600080f143d */
[----:B------:R-:W-:Y:S04]  /*13c0*/  STG.E desc[UR36][R34.64+0x8], R31 ;  /* 0x0000081f22007986 */ /* 0x000fe8000c101924 */
        /* <DEDUP_REMOVED lines=26> */
[----:B------:R-:W-:Y:S01]  /*1570*/  STG.E desc[UR36][R28.64+0x1c], R2 ;  /* 0x00001c021c007986 */ /* 0x000fe2000c101924 */
[----:B------:R-:W-:Y:S05]  /*1580*/  EXIT ;  /* 0x000000000000794d */ /* 0x000fea0003800000 */
.L_x_4:
[----:B------:R-:W-:-:S00]  /*1590*/  BRA `(.L_x_4) ;  /* 0xfffffffc00fc7947 */ /* 0x000fc0000383ffff */
[----:B------:R-:W-:-:S00]  /*15a0*/  NOP ;  /* 0x0000000000007918 */ /* 0x000fc00000000000 */
        /* <DEDUP_REMOVED lines=13> */
.L_x_10:


//--------------------- .text._Z10ZYMSgemm2DILi128ELi128ELi8ELi8ELi8EEvPKfS1_Pfiii --------------------------
	.section	.text._Z10ZYMSgemm2DILi128ELi128ELi8ELi8ELi8EEvPKfS1_Pfiii,"ax",@progbits
	.align	128
        .global         _Z10ZYMSgemm2DILi128ELi128ELi8ELi8ELi8EEvPKfS1_Pfiii
        .type           _Z10ZYMSgemm2DILi128ELi128ELi8ELi8ELi8EEvPKfS1_Pfiii,@function
        .size           _Z10ZYMSgemm2DILi128ELi128ELi8ELi8ELi8EEvPKfS1_Pfiii,(.L_x_11 - _Z10ZYMSgemm2DILi128ELi128ELi8ELi8ELi8EEvPKfS1_Pfiii)
        .other          _Z10ZYMSgemm2DILi128ELi128ELi8ELi8ELi8EEvPKfS1_Pfiii,@"STO_CUDA_ENTRY STV_DEFAULT"
_Z10ZYMSgemm2DILi128ELi128ELi8ELi8ELi8EEvPKfS1_Pfiii:
.text._Z10ZYMSgemm2DILi128ELi128ELi8ELi8ELi8EEvPKfS1_Pfiii:
        /* <DEDUP_REMOVED lines=21> */
.L_x_5:
[----:B------:R-:W1:Y:S01]  /*0150*/  S2UR UR4, SR_CTAID.X ;  /* 0x00000000000479c3 */ /* 0x000e620000002500 */
[----:B------:R-:W2:Y:S01]  /*0160*/  S2R R7, SR_CTAID.Y ;  /* 0x0000000000077919 */ /* 0x000ea20000002600 */
[----:B------:R-:W-:Y:S02]  /*0170*/  HFMA2 R57, -RZ, RZ, 0, 0 ;  /* 0x00000000ff397431 */ /* 0x000fe400000001ff */
[----:B------:R-:W-:Y:S01]  /*0180*/  IMAD.MOV.U32 R0, RZ, RZ, RZ ;  /* 0x000000ffff007224 */ /* 0x000fe200078e00ff */
[----:B------:R-:W-:Y:S01]  /*0190*/  CS2R R22, SRZ ;  /* 0x0000000000167805 */ /* 0x000fe2000001ff00 */
[----:B------:R-:W3:Y:S01]  /*01a0*/  S2R R94, SR_TID.X ;  /* 0x00000000005e7919 */ /* 0x000ee20000002100 */
[----:B------:R-:W-:Y:S02]  /*01b0*/  CS2R R24, SRZ ;  /* 0x0000000000187805 */ /* 0x000fe4000001ff00 */
[----:B------:R-:W-:Y:S01]  /*01c0*/  CS2R R26, SRZ ;  /* 0x00000000001a7805 */ /* 0x000fe2000001ff00 */
[----:B------:R-:W4:Y:S01]  /*01d0*/  LDC R8, c[0x0][0x3a0] ;  /* 0x0000e800ff087b82 */ /* 0x000f220000000800 */
[----:B------:R-:W-:-:S02]  /*01e0*/  CS2R R28, SRZ ;  /* 0x00000000001c7805 */ /* 0x000fc4000001ff00 */
[----:B------:R-:W-:Y:S02]  /*01f0*/  CS2R R30, SRZ ;  /* 0x00000000001e7805 */ /* 0x000fe4000001ff00 */
[----:B------:R-:W-:Y:S02]  /*0200*/  CS2R R32, SRZ ;  /* 0x0000000000207805 */ /* 0x000fe4000001ff00 */
[----:B------:R-:W-:Y:S02]  /*0210*/  CS2R R34, SRZ ;  /* 0x0000000000227805 */ /* 0x000fe4000001ff00 */
[----:B------:R-:W-:Y:S02]  /*0220*/  CS2R R36, SRZ ;  /* 0x0000000000247805 */ /* 0x000fe4000001ff00 */
[----:B------:R-:W-:Y:S02]  /*0230*/  CS2R R38, SRZ ;  /* 0x0000000000267805 */ /* 0x000fe4000001ff00 */
[----:B------:R-:W-:Y:S01]  /*0240*/  CS2R R42, SRZ ;  /* 0x00000000002a7805 */ /* 0x000fe2000001ff00 */
[----:B------:R-:W5:Y:S01]  /*0250*/  LDC.64 R2, c[0x0][0x380] ;  /* 0x0000e000ff027b82 */ /* 0x000f620000000a00 */
[----:B------:R-:W-:-:S02]  /*0260*/  CS2R R44, SRZ ;  /* 0x00000000002c7805 */ /* 0x000fc4000001ff00 */
[----:B------:R-:W-:Y:S02]  /*0270*/  CS2R R40, SRZ ;  /* 0x0000000000287805 */ /* 0x000fe4000001ff00 */
[----:B------:R-:W-:Y:S02]  /*0280*/  CS2R R46, SRZ ;  /* 0x00000000002e7805 */ /* 0x000fe4000001ff00 */
[----:B------:R-:W-:Y:S02]  /*0290*/  CS2R R48, SRZ ;  /* 0x0000000000307805 */ /* 0x000fe4000001ff00 */
[----:B------:R-:W-:Y:S02]  /*02a0*/  CS2R R52, SRZ ;  /* 0x0000000000347805 */ /* 0x000fe4000001ff00 */
[----:B------:R-:W-:Y:S02]  /*02b0*/  CS2R R50, SRZ ;  /* 0x0000000000327805 */ /* 0x000fe4000001ff00 */
[----:B------:R-:W-:Y:S01]  /*02c0*/  CS2R R54, SRZ ;  /* 0x0000000000367805 */ /* 0x000fe2000001ff00 */
[----:B-1----:R-:W-:Y:S01]  /*02d0*/  USHF.L.U32 UR4, UR4, 0x7, URZ ;  /* 0x0000000704047899 */ /* 0x002fe200080006ff */
[----:B------:R-:W1:Y:S01]  /*02e0*/  LDC R10, c[0x0][0x39c] ;  /* 0x0000e700ff0a7b82 */ /* 0x000e620000000800 */
[----:B------:R-:W-:-:S02]  /*02f0*/  CS2R R58, SRZ ;  /* 0x00000000003a7805 */ /* 0x000fc4000001ff00 */
[----:B------:R-:W-:Y:S02]  /*0300*/  CS2R R60, SRZ ;  /* 0x00000000003c7805 */ /* 0x000fe4000001ff00 */
[----:B------:R-:W-:Y:S02]  /*0310*/  CS2R R62, SRZ ;  /* 0x00000000003e7805 */ /* 0x000fe4000001ff00 */
[----:B------:R-:W-:Y:S02]  /*0320*/  CS2R R64, SRZ ;  /* 0x0000000000407805 */ /* 0x000fe4000001ff00 */
[----:B------:R-:W-:Y:S02]  /*0330*/  CS2R R66, SRZ ;  /* 0x0000000000427805 */ /* 0x000fe4000001ff00 */
[----:B------:R-:W-:Y:S01]  /*0340*/  CS2R R68, SRZ ;  /* 0x0000000000447805 */ /* 0x000fe2000001ff00 */
[C---:B----4-:R-:W-:Y:S01]  /*0350*/  IMAD R5, R8.reuse, UR4, RZ ;  /* 0x0000000408057c24 */ /* 0x050fe2000f8e02ff */
[----:B------:R-:W-:Y:S01]  /*0360*/  ISETP.GE.AND P0, PT, R8, 0x1, PT ;  /* 0x000000010800780c */ /* 0x000fe20003f06270 */
[----:B--2---:R-:W-:Y:S01]  /*0370*/  IMAD.SHL.U32 R7, R7, 0x80, RZ ;  /* 0x0000008007077824 */ /* 0x004fe200078e00ff */
[----:B------:R-:W-:-:S02]  /*0380*/  CS2R R70, SRZ ;  /* 0x0000000000467805 */ /* 0x000fc4000001ff00 */
[----:B------:R-:W-:Y:S02]  /*0390*/  CS2R R72, SRZ ;  /* 0x0000000000487805 */ /* 0x000fe4000001ff00 */
[----:B------:R-:W-:Y:S02]  /*03a0*/  CS2R R74, SRZ ;  /* 0x00000000004a7805 */ /* 0x000fe4000001ff00 */
[----:B------:R-:W-:Y:S02]  /*03b0*/  CS2R R76, SRZ ;  /* 0x00000000004c7805 */ /* 0x000fe4000001ff00 */
[----:B------:R-:W-:Y:S01]  /*03c0*/  CS2R R78, SRZ ;  /* 0x00000000004e7805 */ /* 0x000fe2000001ff00 */
[----:B-----5:R-:W-:Y:S01]  /*03d0*/  IMAD.WIDE R2, R5, 0x4, R2 ;  /* 0x0000000405027825 */ /* 0x020fe200078e0202 */
[----:B------:R-:W-:Y:S01]  /*03e0*/  CS2R R80, SRZ ;  /* 0x0000000000507805 */ /* 0x000fe2000001ff00 */
[----:B------:R-:W2:Y:S01]  /*03f0*/  LDC.64 R4, c[0x0][0x388] ;  /* 0x0000e200ff047b82 */ /* 0x000ea20000000a00 */
[----:B------:R-:W-:-:S02]  /*0400*/  CS2R R82, SRZ ;  /* 0x0000000000527805 */ /* 0x000fc4000001ff00 */
[----:B------:R-:W-:Y:S02]  /*0410*/  CS2R R84, SRZ ;  /* 0x0000000000547805 */ /* 0x000fe4000001ff00 */
[----:B---3--:R-:W-:Y:S02]  /*0420*/  SHF.R.U32.HI R86, RZ, 0x4, R94 ;  /* 0x00000004ff567819 */ /* 0x008fe4000001165e */
[----:B------:R-:W-:Y:S01]  /*0430*/  LOP3.LUT R87, R94, 0xf, RZ, 0xc0, !PT ;  /* 0x0000000f5e577812 */ /* 0x000fe200078ec0ff */
[----:B-1----:R-:W-:Y:S02]  /*0440*/  IMAD R56, R10, UR4, R7 ;  /* 0x000000040a387c24 */ /* 0x002fe4000f8e0207 */
[----:B--2---:R-:W-:Y:S01]  /*0450*/  IMAD.WIDE.U32 R4, R7, 0x4, R4 ;  /* 0x0000000407047825 */ /* 0x004fe200078e0004 */
[----:B------:R-:W-:Y:S06]  /*0460*/  @!P0 BRA `(.L_x_6) ;  /* 0x00000008003c8947 */ /* 0x000fec0003800000 */
[----:B------:R-:W1:Y:S01]  /*0470*/  S2UR UR5, SR_CgaCtaId ;  /* 0x00000000000579c3 */ /* 0x000e620000008800 */
[----:B------:R-:W-:Y:S01]  /*0480*/  UMOV UR4, 0x400 ;  /* 0x0000040000047882 */ /* 0x000fe20000000000 */
[--C-:B------:R-:W-:Y:S01]  /*0490*/  SHF.R.U32.HI R89, RZ, 0x3, R94.reuse ;  /* 0x00000003ff597819 */ /* 0x100fe2000001165e */
[----:B------:R-:W-:Y:S01]  /*04a0*/  IMAD.MOV.U32 R13, RZ, RZ, R3 ;  /* 0x000000ffff0d7224 */ /* 0x000fe200078e0003 */
[C---:B------:R-:W-:Y:S01]  /*04b0*/  LOP3.LUT R6, R94.reuse, 0x7, RZ, 0xc0, !PT ;  /* 0x000000075e067812 */ /* 0x040fe200078ec0ff */
[----:B------:R-:W-:Y:S01]  /*04c0*/  IMAD.MOV.U32 R3, RZ, RZ, R5 ;  /* 0x000000ffff037224 */ /* 0x000fe200078e0005 */
[----:B------:R-:W-:Y:S01]  /*04d0*/  SHF.R.U32.HI R91, RZ, 0x7, R94 ;  /* 0x00000007ff5b7819 */ /* 0x000fe2000001165e */
[----:B------:R-:W-:Y:S01]  /*04e0*/  IMAD.MOV.U32 R88, RZ, RZ, RZ ;  /* 0x000000ffff587224 */ /* 0x000fe200078e00ff */
[----:B------:R-:W-:Y:S01]  /*04f0*/  LOP3.LUT R0, R94, 0x7f, RZ, 0xc0, !PT ;  /* 0x0000007f5e007812 */ /* 0x000fe200078ec0ff */
[----:B------:R-:W-:Y:S01]  /*0500*/  IMAD R89, R89, R8, R6 ;  /* 0x0000000859597224 */ /* 0x000fe200078e0206 */
[----:B------:R-:W-:-:S02]  /*0510*/  MOV R12, R2 ;  /* 0x00000002000c7202 */ /* 0x000fc40000000f00 */
[----:B------:R-:W-:Y:S01]  /*0520*/  MOV R2, R4 ;  /* 0x0000000400027202 */ /* 0x000fe20000000f00 */
[----:B------:R-:W-:Y:S01]  /*0530*/  IMAD R91, R91, R10, R0 ;  /* 0x0000000a5b5b7224 */ /* 0x000fe200078e0200 */
[C---:B------:R-:W-:Y:S01]  /*0540*/  LEA R97, R8.reuse, R89, 0x6 ;  /* 0x0000005908617211 */ /* 0x040fe200078e30ff */
[----:B------:R-:W-:Y:S01]  /*0550*/  IMAD R95, R8, 0x20, R89 ;  /* 0x00000020085f7824 */ /* 0x000fe200078e0259 */
[C---:B------:R-:W-:Y:S01]  /*0560*/  SHF.L.U32 R93, R10.reuse, 0x3, RZ ;  /* 0x000000030a5d7819 */ /* 0x040fe200000006ff */
[C---:B------:R-:W-:Y:S01]  /*0570*/  IMAD R99, R10.reuse, 0x2, R91 ;  /* 0x000000020a637824 */ /* 0x040fe200078e025b */
[----:B------:R-:W-:Y:S01]  /*0580*/  LEA R101, R10, R91, 0x2 ;  /* 0x0000005b0a657211 */ /* 0x000fe200078e10ff */
[----:B------:R-:W-:Y:S01]  /*0590*/  IMAD R103, R8, 0x20, R97 ;  /* 0x0000002008677824 */ /* 0x000fe200078e0261 */
[----:B------:R-:W-:Y:S02]  /*05a0*/  MOV R0, RZ ;  /* 0x000000ff00007202 */ /* 0x000fe40000000f00 */
[----:B------:R-:W-:Y:S01]  /*05b0*/  LEA R105, R10, R101, 0x1 ;  /* 0x000000650a697211 */ /* 0x000fe200078e08ff */
[----:B-1----:R-:W-:-:S02]  /*05c0*/  ULEA UR6, UR5, UR4, 0x18 ;  /* 0x0000000405067291 */ /* 0x002fc4000f8ec0ff */
[----:B------:R-:W-:-:S04]  /*05d0*/  UIADD3 UR4, UPT, UPT, UR4, 0x1000, URZ ;  /* 0x0000100004047890 */ /* 0x000fc8000fffe0ff */
[----:B------:R-:W-:Y:S01]  /*05e0*/  ULEA UR4, UR5, UR4, 0x18 ;  /* 0x0000000405047291 */ /* 0x000fe2000f8ec0ff */
[----:B------:R-:W-:Y:S02]  /*05f0*/  LEA R90, R94, UR6, 0x2 ;  /* 0x000000065e5a7c11 */ /* 0x000fe4000f8e10ff */
[----:B------:R-:W-:-:S03]  /*0600*/  LEA R92, R86, UR6, 0x8 ;  /* 0x00000006565c7c11 */ /* 0x000fc6000f8e40ff */
[----:B------:R-:W-:Y:S02]  /*0610*/  LEA R96, R87, UR4, 0x5 ;  /* 0x0000000457607c11 */ /* 0x000fe4000f8e28ff */
[----:B------:R-:W-:-:S03]  /*0620*/  LEA R94, R94, UR4, 0x2 ;  /* 0x000000045e5e7c11 */ /* 0x000fc6000f8e10ff */
[----:B------:R-:W-:-:S07]  /*0630*/  VIADD R96, R96, 0x10 ;  /* 0x0000001060607836 */ /* 0x000fce0000000000 */
.L_x_8:
[----:B------:R-:W-:-:S04]  /*0640*/  IMAD.WIDE.U32 R16, R89, 0x4, R12 ;  /* 0x0000000459107825 */ /* 0x000fc800078e000c */
[--C-:B------:R-:W-:Y:S02]  /*0650*/  IMAD.WIDE.U32 R18, R95, 0x4, R12.reuse ;  /* 0x000000045f127825 */ /* 0x100fe400078e000c */
[----:B------:R-:W2:Y:S02]  /*0660*/  LDG.E R17, desc[UR36][R16.64] ;  /* 0x0000002410117981 */ /* 0x000ea4000c1e1900 */
[--C-:B------:R-:W-:Y:S02]  /*0670*/  IMAD.WIDE.U32 R20, R97, 0x4, R12.reuse ;  /* 0x0000000461147825 */ /* 0x100fe400078e000c */
[----:B------:R-:W3:Y:S02]  /*0680*/  LDG.E R19, desc[UR36][R18.64] ;  /* 0x0000002412137981 */ /* 0x000ee4000c1e1900 */
[----:B------:R-:W-:Y:S02]  /*0690*/  IMAD.WIDE.U32 R4, R103, 0x4, R12 ;  /* 0x0000000467047825 */ /* 0x000fe400078e000c */
[----:B------:R-:W4:Y:S02]  /*06a0*/  LDG.E R21, desc[UR36][R20.64] ;  /* 0x0000002414157981 */ /* 0x000f24000c1e1900 */
[----:B------:R-:W-:-:S02]  /*06b0*/  IMAD.WIDE R6, R91, 0x4, R2 ;  /* 0x000000045b067825 */ /* 0x000fc400078e0202 */
[----:B------:R-:W5:Y:S02]  /*06c0*/  LDG.E R5, desc[UR36][R4.64] ;  /* 0x0000002404057981 */ /* 0x000f64000c1e1900 */
[--C-:B------:R-:W-:Y:S02]  /*06d0*/  IMAD.WIDE R8, R99, 0x4, R2.reuse ;  /* 0x0000000463087825 */ /* 0x100fe400078e0202 */
[----:B------:R-:W5:Y:S02]  /*06e0*/  LDG.E R7, desc[UR36][R6.64] ;  /* 0x0000002406077981 */ /* 0x000f64000c1e1900 */
[--C-:B------:R-:W-:Y:S02]  /*06f0*/  IMAD.WIDE R10, R101, 0x4, R2.reuse ;  /* 0x00000004650a7825 */ /* 0x100fe400078e0202 */
[----:B------:R-:W5:Y:S02]  /*0700*/  LDG.E R9, desc[UR36][R8.64] ;  /* 0x0000002408097981 */ /* 0x000f64000c1e1900 */
[----:B------:R-:W-:-:S02]  /*0710*/  IMAD.WIDE R14, R105, 0x4, R2 ;  /* 0x00000004690e7825 */ /* 0x000fc400078e0202 */
[----:B------:R-:W5:Y:S04]  /*0720*/  LDG.E R11, desc[UR36][R10.64] ;  /* 0x000000240a0b7981 */ /* 0x000f68000c1e1900 */
[----:B------:R1:W5:Y:S01]  /*0730*/  LDG.E R15, desc[UR36][R14.64] ;  /* 0x000000240e0f7981 */ /* 0x000362000c1e1900 */
[----:B------:R-:W-:Y:S05]  /*0740*/  WARPSYNC.ALL ;  /* 0x0000000000007948 */ /* 0x000fea0003800000 */
[----:B------:R-:W0:Y:S01]  /*0750*/  LDCU UR4, c[0x0][0x3a0] ;  /* 0x00007400ff0477ac */ /* 0x000e220008000800 */
[----:B------:R-:W-:Y:S01]  /*0760*/  IADD3 R88, PT, PT, R88, 0x8, RZ ;  /* 0x0000000858587810 */ /* 0x000fe20007ffe0ff */
[----:B-1----:R-:W-:-:S03]  /*0770*/  IMAD.MOV.U32 R14, RZ, RZ, R96 ;  /* 0x000000ffff0e7224 */ /* 0x002fc600078e0060 */
[----:B0-----:R-:W-:Y:S01]  /*0780*/  ISETP.GE.AND P1, PT, R88, UR4, PT ;  /* 0x0000000458007c0c */ /* 0x001fe2000bf26270 */
[----:B------:R-:W-:Y:S01]  /*0790*/  UMOV UR4, 0x80 ;  /* 0x0000008000047882 */ /* 0x000fe20000000000 */
[----:B--2---:R0:W-:Y:S04]  /*07a0*/  STS [R90], R17 ;  /* 0x000000115a007388 */ /* 0x0041e80000000800 */
[----:B---3--:R0:W-:Y:S04]  /*07b0*/  STS [R90+0x400], R19 ;  /* 0x000400135a007388 */ /* 0x0081e80000000800 */
[----:B----4-:R0:W-:Y:S04]  /*07c0*/  STS [R90+0x800], R21 ;  /* 0x000800155a007388 */ /* 0x0101e80000000800 */
[----:B-----5:R0:W-:Y:S04]  /*07d0*/  STS [R90+0xc00], R5 ;  /* 0x000c00055a007388 */ /* 0x0201e80000000800 */
[----:B------:R0:W-:Y:S04]  /*07e0*/  STS [R94], R7 ;  /* 0x000000075e007388 */ /* 0x0001e80000000800 */
[----:B------:R0:W-:Y:S04]  /*07f0*/  STS [R94+0x400], R9 ;  /* 0x000400095e007388 */ /* 0x0001e80000000800 */
[----:B------:R0:W-:Y:S04]  /*0800*/  STS [R94+0x800], R11 ;  /* 0x0008000b5e007388 */ /* 0x0001e80000000800 */
[----:B------:R0:W-:Y:S01]  /*0810*/  STS [R94+0xc00], R15 ;  /* 0x000c000f5e007388 */ /* 0x0001e20000000800 */
[----:B------:R-:W-:Y:S06]  /*0820*/  BAR.SYNC.DEFER_BLOCKING 0x0 ;  /* 0x0000000000007b1d */ /* 0x000fec0000010000 */
.L_x_7:
[----:B------:R-:W-:Y:S04]  /*0830*/  LDS R16, [R92+UR4+-0x80] ;  /* 0xffff80045c107984 */ /* 0x000fe80008000800 */
[----:B0-----:R-:W0:Y:S04]  /*0840*/  LDS.128 R4, [R14+-0x10] ;  /* 0xfffff0000e047984 */ /* 0x001e280000000c00 */
[----:B------:R1:W2:Y:S04]  /*0850*/  LDS.128 R8, [R14] ;  /* 0x000000000e087984 */ /* 0x0002a80000000c00 */
[----:B------:R-:W3:Y:S04]  /*0860*/  LDS R18, [R92+UR4+-0x60] ;  /* 0xffffa0045c127984 */ /* 0x000ee80008000800 */
[----:B------:R-:W4:Y:S01]  /*0870*/  LDS R20, [R92+UR4+-0x40] ;  /* 0xffffc0045c147984 */ /* 0x000f220008000800 */
[----:B-1----:R-:W-:-:S03]  /*0880*/  IADD3 R14, PT, PT, R14, 0x200, RZ ;  /* 0x000002000e0e7810 */ /* 0x002fc60007ffe0ff */
[----:B------:R-:W1:Y:S04]  /*0890*/  LDS R98, [R92+UR4+-0x20] ;  /* 0xffffe0045c627984 */ /* 0x000e680008000800 */
[----:B------:R-:W5:Y:S04]  /*08a0*/  LDS R100, [R92+UR4] ;  /* 0x000000045c647984 */ /* 0x000f680008000800 */
[----:B------:R-:W5:Y:S01]  /*08b0*/  LDS R102, [R92+UR4+0x20] ;  /* 0x000020045c667984 */ /* 0x000f620008000800 */
[C---:B0-----:R-:W-:Y:S01]  /*08c0*/  FFMA R85, R16.reuse, R4, R85 ;  /* 0x0000000410557223 */ /* 0x041fe20000000055 */
[C---:B------:R-:W-:Y:S01]  /*08d0*/  FFMA R84, R16.reuse, R5, R84 ;  /* 0x0000000510547223 */ /* 0x040fe20000000054 */
[C---:B------:R-:W-:Y:S01]  /*08e0*/  FFMA R83, R16.reuse, R6, R83 ;  /* 0x0000000610537223 */ /* 0x040fe20000000053 */
[C---:B------:R-:W-:Y:S01]  /*08f0*/  FFMA R82, R16.reuse, R7, R82 ;  /* 0x0000000710527223 */ /* 0x040fe20000000052 */
[C---:B--2---:R-:W-:Y:S01]  /*0900*/  FFMA R81, R16.reuse, R8, R81 ;  /* 0x0000000810517223 */ /* 0x044fe20000000051 */
[C---:B------:R-:W-:Y:S01]  /*0910*/  FFMA R80, R16.reuse, R9, R80 ;  /* 0x0000000910507223 */ /* 0x040fe20000000050 */
[C---:B------:R-:W-:Y:S01]  /*0920*/  FFMA R79, R16.reuse, R10, R79 ;  /* 0x0000000a104f7223 */ /* 0x040fe2000000004f */
[----:B------:R-:W-:Y:S01]  /*0930*/  FFMA R78, R16, R11, R78 ;  /* 0x0000000b104e7223 */ /* 0x000fe2000000004e */
[C---:B---3--:R-:W-:Y:S01]  /*0940*/  FFMA R77, R18.reuse, R4, R77 ;  /* 0x00000004124d7223 */ /* 0x048fe2000000004d */
[C---:B------:R-:W-:Y:S01]  /*0950*/  FFMA R76, R18.reuse, R5, R76 ;  /* 0x00000005124c7223 */ /* 0x040fe2000000004c */
[C---:B------:R-:W-:Y:S01]  /*0960*/  FFMA R75, R18.reuse, R6, R75 ;  /* 0x00000006124b7223 */ /* 0x040fe2000000004b */
[C---:B------:R-:W-:Y:S01]  /*0970*/  FFMA R74, R18.reuse, R7, R74 ;  /* 0x00000007124a7223 */ /* 0x040fe2000000004a */
[C---:B------:R-:W-:Y:S01]  /*0980*/  FFMA R73, R18.reuse, R8, R73 ;  /* 0x0000000812497223 */ /* 0x040fe20000000049 */
[C---:B------:R-:W-:Y:S01]  /*0990*/  FFMA R72, R18.reuse, R9, R72 ;  /* 0x0000000912487223 */ /* 0x040fe20000000048 */
[C---:B------:R-:W-:Y:S01]  /*09a0*/  FFMA R71, R18.reuse, R10, R71 ;  /* 0x0000000a12477223 */ /* 0x040fe20000000047 */
[----:B------:R-:W-:Y:S01]  /*09b0*/  FFMA R70, R18, R11, R70 ;  /* 0x0000000b12467223 */ /* 0x000fe20000000046 */
[----:B------:R-:W0:Y:S01]  /*09c0*/  LDS R16, [R92+UR4+0x40] ;  /* 0x000040045c107984 */ /* 0x000e220008000800 */
[C---:B----4-:R-:W-:Y:S01]  /*09d0*/  FFMA R69, R20.reuse, R4, R69 ;  /* 0x0000000414457223 */ /* 0x050fe20000000045 */
[C---:B------:R-:W-:Y:S01]  /*09e0*/  FFMA R68, R20.reuse, R5, R68 ;  /* 0x0000000514447223 */ /* 0x040fe20000000044 */
[C---:B------:R-:W-:Y:S01]  /*09f0*/  FFMA R67, R20.reuse, R6, R67 ;  /* 0x0000000614437223 */ /* 0x040fe20000000043 */
[----:B------:R-:W2:Y:S01]  /*0a00*/  LDS R18, [R92+UR4+0x60] ;  /* 0x000060045c127984 */ /* 0x000ea20008000800 */
[----:B------:R-:W-:Y:S01]  /*0a10*/  UIADD3 UR4, UPT, UPT, UR4, 0x4, URZ ;  /* 0x0000000404047890 */ /* 0x000fe2000fffe0ff */
[C---:B------:R-:W-:Y:S01]  /*0a20*/  FFMA R66, R20.reuse, R7, R66 ;  /* 0x0000000714427223 */ /* 0x040fe20000000042 */
[C---:B------:R-:W-:Y:S01]  /*0a30*/  FFMA R65, R20.reuse, R8, R65 ;  /* 0x0000000814417223 */ /* 0x040fe20000000041 */
[C---:B------:R-:W-:Y:S01]  /*0a40*/  FFMA R64, R20.reuse, R9, R64 ;  /* 0x0000000914407223 */ /* 0x040fe20000000040 */
[----:B------:R-:W-:Y:S01]  /*0a50*/  UISETP.NE.AND UP0, UPT, UR4, 0xa0, UPT ;  /* 0x000000a00400788c */ /* 0x000fe2000bf05270 */
[C---:B------:R-:W-:Y:S01]  /*0a60*/  FFMA R63, R20.reuse, R10, R63 ;  /* 0x0000000a143f7223 */ /* 0x040fe2000000003f */
[----:B------:R-:W-:Y:S01]  /*0a70*/  FFMA R62, R20, R11, R62 ;  /* 0x0000000b143e7223 */ /* 0x000fe2000000003e */
[C---:B-1----:R-:W-:Y:S01]  /*0a80*/  FFMA R61, R98.reuse, R4, R61 ;  /* 0x00000004623d7223 */ /* 0x042fe2000000003d */
        /* <DEDUP_REMOVED lines=45> */
.L_x_6:
[----:B------:R-:W1:Y:S01]  /*0d60*/  LDCU UR6, c[0x0][0x39c] ;  /* 0x00007380ff0677ac */ /* 0x000e620008000800 */
[----:B------:R-:W-:Y:S01]  /*0d70*/  SHF.R.S32.HI R10, RZ, 0x1f, R56 ;  /* 0x0000001fff0a7819 */ /* 0x000fe20000011438 */
[----:B------:R-:W2:Y:S01]  /*0d80*/  LDCU.64 UR4, c[0x0][0x390] ;  /* 0x00007200ff0477ac */ /* 0x000ea20008000a00 */
[----:B-1----:R-:W-:-:S05]  /*0d90*/  IMAD R3, R86, UR6, R87 ;  /* 0x0000000656037c24 */ /* 0x002fca000f8e0257 */
[----:B------:R-:W-:-:S04]  /*0da0*/  SHF.L.U32 R3, R3, 0x3, RZ ;  /* 0x0000000303037819 */ /* 0x000fc800000006ff */
[----:B------:R-:W-:Y:S01]  /*0db0*/  IADD3 R4, P0, PT, R56, R3, RZ ;  /* 0x0000000338047210 */ /* 0x000fe20007f1e0ff */
[----:B------:R-:W-:-:S03]  /*0dc0*/  VIADD R5, R3, UR6 ;  /* 0x0000000603057c36 */ /* 0x000fc60008000000 */
[-C--:B------:R-:W-:Y:S02]  /*0dd0*/  LEA.HI.X.SX32 R3, R3, R10.reuse, 0x1, P0 ;  /* 0x0000000a03037211 */ /* 0x080fe400000f0eff */
[----:B--2---:R-:W-:Y:S02]  /*0de0*/  LEA R2, P0, R4, UR4, 0x2 ;  /* 0x0000000404027c11 */ /* 0x004fe4000f8010ff */
[----:B------:R-:W-:Y:S02]  /*0df0*/  IADD3 R6, P1, PT, R56, R5, RZ ;  /* 0x0000000538067210 */ /* 0x000fe40007f3e0ff */
[----:B------:R-:W-:Y:S02]  /*0e00*/  LEA.HI.X R3, R4, UR5, R3, 0x2, P0 ;  /* 0x0000000504037c11 */ /* 0x000fe400080f1403 */
[C---:B------:R-:W-:Y:S02]  /*0e10*/  LEA.HI.X.SX32 R7, R5.reuse, R10, 0x1, P1 ;  /* 0x0000000a05077211 */ /* 0x040fe400008f0eff */
[----:B------:R-:W-:Y:S01]  /*0e20*/  LEA R4, P0, R6, UR4, 0x2 ;  /* 0x0000000406047c11 */ /* 0x000fe2000f8010ff */
[----:B------:R-:W-:Y:S01]  /*0e30*/  STG.E desc[UR36][R2.64], R85 ;  /* 0x0000005502007986 */ /* 0x000fe2000c101924 */
[----:B------:R-:W-:-:S02]  /*0e40*/  IADD3 R9, PT, PT, R5, UR6, RZ ;  /* 0x0000000605097c10 */ /* 0x000fc4000fffe0ff */
[----:B------:R-:W-:Y:S01]  /*0e50*/  LEA.HI.X R5, R6, UR5, R7, 0x2, P0 ;  /* 0x0000000506057c11 */ /* 0x000fe200080f1407 */
[----:B------:R-:W-:Y:S01]  /*0e60*/  STG.E desc[UR36][R2.64+0x4], R84 ;  /* 0x0000045402007986 */ /* 0x000fe2000c101924 */
[C---:B------:R-:W-:Y:S01]  /*0e70*/  IADD3 R7, P0, PT, R56.reuse, R9, RZ ;  /* 0x0000000938077210 */ /* 0x040fe20007f1e0ff */
[C---:B------:R-:W-:Y:S02]  /*0e80*/  VIADD R11, R9.reuse, UR6 ;  /* 0x00000006090b7c36 */ /* 0x040fe40008000000 */
[----:B------:R-:W-:Y:S01]  /*0e90*/  STG.E desc[UR36][R2.64+0x8], R83 ;  /* 0x0000085302007986 */ /* 0x000fe2000c101924 */
[----:B------:R-:W-:Y:S02]  /*0ea0*/  LEA.HI.X.SX32 R8, R9, R10, 0x1, P0 ;  /* 0x0000000a09087211 */ /* 0x000fe400000f0eff */
[C---:B------:R-:W-:Y:S01]  /*0eb0*/  LEA R6, P0, R7.reuse, UR4, 0x2 ;  /* 0x0000000407067c11 */ /* 0x040fe2000f8010ff */
[----:B------:R-:W-:Y:S03]  /*0ec0*/  STG.E desc[UR36][R2.64+0xc], R82 ;  /* 0x00000c5202007986 */ /* 0x000fe6000c101924 */
[----:B------:R-:W-:Y:S01]  /*0ed0*/  LEA.HI.X R7, R7, UR5, R8, 0x2, P0 ;  /* 0x0000000507077c11 */ /* 0x000fe200080f1408 */
[----:B------:R-:W-:Y:S01]  /*0ee0*/  STG.E desc[UR36][R2.64+0x10], R81 ;  /* 0x0000105102007986 */ /* 0x000fe2000c101924 */
[----:B------:R-:W-:-:S03]  /*0ef0*/  IADD3 R9, P0, PT, R56, R11, RZ ;  /* 0x0000000b38097210 */ /* 0x000fc60007f1e0ff */
[----:B------:R-:W-:Y:S01]  /*0f00*/  STG.E desc[UR36][R2.64+0x14], R80 ;  /* 0x0000145002007986 */ /* 0x000fe2000c101924 */
[----:B------:R-:W-:Y:S02]  /*0f10*/  LEA.HI.X.SX32 R12, R11, R10, 0x1, P0 ;  /* 0x0000000a0b0c7211 */ /* 0x000fe400000f0eff */
[----:B------:R-:W-:Y:S01]  /*0f20*/  LEA R8, P0, R9, UR4, 0x2 ;  /* 0x0000000409087c11 */ /* 0x000fe2000f8010ff */
[----:B------:R-:W-:Y:S01]  /*0f30*/  STG.E desc[UR36][R2.64+0x18], R79 ;  /* 0x0000184f02007986 */ /* 0x000fe2000c101924 */
[----:B------:R-:W-:Y:S02]  /*0f40*/  IADD3 R11, PT, PT, R11, UR6, RZ ;  /* 0x000000060b0b7c10 */ /* 0x000fe4000fffe0ff */
[----:B------:R-:W-:Y:S01]  /*0f50*/  LEA.HI.X R9, R9, UR5, R12, 0x2, P0 ;  /* 0x0000000509097c11 */ /* 0x000fe200080f140c */
[----:B------:R1:W-:Y:S04]  /*0f60*/  STG.E desc[UR36][R2.64+0x1c], R78 ;  /* 0x00001c4e02007986 */ /* 0x0003e8000c101924 */
[----:B------:R-:W-:Y:S04]  /*0f70*/  STG.E desc[UR36][R4.64], R77 ;  /* 0x0000004d04007986 */ /* 0x000fe8000c101924 */
[----:B------:R-:W-:Y:S01]  /*0f80*/  STG.E desc[UR36][R4.64+0x4], R76 ;  /* 0x0000044c04007986 */ /* 0x000fe2000c101924 */
[----:B-1----:R-:W-:-:S03]  /*0f90*/  IADD3 R3, P0, PT, R56, R11, RZ ;  /* 0x0000000b38037210 */ /* 0x002fc60007f1e0ff */
[----:B------:R-:W-:Y:S01]  /*0fa0*/  STG.E desc[UR36][R4.64+0x8], R75 ;  /* 0x0000084b04007986 */ /* 0x000fe2000c101924 */
[C---:B------:R-:W-:Y:S01]  /*0fb0*/  LEA.HI.X.SX32 R12, R11.reuse, R10, 0x1, P0 ;  /* 0x0000000a0b0c7211 */ /* 0x040fe200000f0eff */
[----:B------:R-:W-:Y:S01]  /*0fc0*/  VIADD R11, R11, UR6 ;  /* 0x000000060b0b7c36 */ /* 0x000fe20008000000 */
[C---:B------:R-:W-:Y:S01]  /*0fd0*/  LEA R2, P0, R3.reuse, UR4, 0x2 ;  /* 0x0000000403027c11 */ /* 0x040fe2000f8010ff */
[----:B------:R-:W-:Y:S03]  /*0fe0*/  STG.E desc[UR36][R4.64+0xc], R74 ;  /* 0x00000c4a04007986 */ /* 0x000fe6000c101924 */
[----:B------:R-:W-:Y:S01]  /*0ff0*/  LEA.HI.X R3, R3, UR5, R12, 0x2, P0 ;  /* 0x0000000503037c11 */ /* 0x000fe200080f140c */
[----:B------:R-:W-:Y:S04]  /*1000*/  STG.E desc[UR36][R4.64+0x10], R73 ;  /* 0x0000104904007986 */ /* 0x000fe8000c101924 */
[----:B------:R-:W-:Y:S04]  /*1010*/  STG.E desc[UR36][R4.64+0x14], R72 ;  /* 0x0000144804007986 */ /* 0x000fe8000c101924 */
[----:B------:R-:W-:Y:S04]  /*1020*/  STG.E desc[UR36][R4.64+0x18], R71 ;  /* 0x0000184704007986 */ /* 0x000fe8000c101924 */
[----:B------:R1:W-:Y:S04]  /*1030*/  STG.E desc[UR36][R4.64+0x1c], R70 ;  /* 0x00001c4604007986 */ /* 0x0003e8000c101924 */
[----:B------:R-:W-:Y:S04]  /*1040*/  STG.E desc[UR36][R6.64], R69 ;  /* 0x0000004506007986 */ /* 0x000fe8000c101924 */
[----:B------:R-:W-:Y:S01]  /*1050*/  STG.E desc[UR36][R6.64+0x4], R68 ;  /* 0x0000044406007986 */ /* 0x000fe2000c101924 */
[----:B-1----:R-:W-:-:S03]  /*1060*/  IADD3 R5, P0, PT, R56, R11, RZ ;  /* 0x0000000b38057210 */ /* 0x002fc60007f1e0ff */
[----:B------:R-:W-:Y:S01]  /*1070*/  STG.E desc[UR36][R6.64+0x8], R67 ;  /* 0x0000084306007986 */ /* 0x000fe2000c101924 */
[----:B------:R-:W-:-:S03]  /*1080*/  LEA.HI.X.SX32 R12, R11, R10, 0x1, P0 ;  /* 0x0000000a0b0c7211 */ /* 0x000fc600000f0eff */
[----:B------:R-:W-:Y:S01]  /*1090*/  STG.E desc[UR36][R6.64+0xc], R66 ;  /* 0x00000c4206007986 */ /* 0x000fe2000c101924 */
[----:B------:R-:W-:Y:S02]  /*10a0*/  LEA R4, P0, R5, UR4, 0x2 ;  /* 0x0000000405047c11 */ /* 0x000fe4000f8010ff */
[----:B------:R-:W-:Y:S01]  /*10b0*/  IADD3 R11, PT, PT, R11, UR6, RZ ;  /* 0x000000060b0b7c10 */ /* 0x000fe2000fffe0ff */
[----:B------:R-:W-:Y:S01]  /*10c0*/  STG.E desc[UR36][R6.64+0x10], R65 ;  /* 0x0000104106007986 */ /* 0x000fe2000c101924 */
[----:B------:R-:W-:Y:S02]  /*10d0*/  LEA.HI.X R5, R5, UR5, R12, 0x2, P0 ;  /* 0x0000000505057c11 */ /* 0x000fe400080f140c */
[----:B------:R-:W-:Y:S01]  /*10e0*/  IADD3 R13, PT, PT, R11, UR6, RZ ;  /* 0x000000060b0d7c10 */ /* 0x000fe2000fffe0ff */
[----:B------:R-:W-:Y:S04]  /*10f0*/  STG.E desc[UR36][R6.64+0x14], R64 ;  /* 0x0000144006007986 */ /* 0x000fe8000c101924 */
[----:B------:R-:W-:Y:S04]  /*1100*/  STG.E desc[UR36][R6.64+0x18], R63 ;  /* 0x0000183f06007986 */ /* 0x000fe8000c101924 */
[----:B------:R1:W-:Y:S04]  /*1110*/  STG.E desc[UR36][R6.64+0x1c], R62 ;  /* 0x00001c3e06007986 */ /* 0x0003e8000c101924 */
[----:B------:R-:W-:Y:S04]  /*1120*/  STG.E desc[UR36][R8.64], R61 ;  /* 0x0000003d08007986 */ /* 0x000fe8000c101924 */
[----:B------:R-:W-:Y:S01]  /*1130*/  STG.E desc[UR36][R8.64+0x4], R60 ;  /* 0x0000043c08007986 */ /* 0x000fe2000c101924 */
[----:B-1----:R-:W-:-:S03]  /*1140*/  IADD3 R7, P0, PT, R56, R11, RZ ;  /* 0x0000000b38077210 */ /* 0x002fc60007f1e0ff */
[----:B------:R-:W-:Y:S01]  /*1150*/  STG.E desc[UR36][R8.64+0x8], R59 ;  /* 0x0000083b08007986 */ /* 0x000fe2000c101924 */
[----:B------:R-:W-:-:S03]  /*1160*/  IADD3 R56, P1, PT, R56, R13, RZ ;  /* 0x0000000d38387210 */ /* 0x000fc60007f3e0ff */
[----:B------:R-:W-:Y:S01]  /*1170*/  STG.E desc[UR36][R8.64+0xc], R58 ;  /* 0x00000c3a08007986 */ /* 0x000fe2000c101924 */
[----:B------:R-:W-:-:S03]  /*1180*/  LEA.HI.X.SX32 R13, R13, R10, 0x1, P1 ;  /* 0x0000000a0d0d7211 */ /* 0x000fc600008f0eff */
[----:B------:R-:W-:Y:S04]  /*1190*/  STG.E desc[UR36][R8.64+0x10], R57 ;  /* 0x0000103908007986 */ /* 0x000fe8000c101924 */
[----:B------:R-:W-:Y:S04]  /*11a0*/  STG.E desc[UR36][R8.64+0x14], R54 ;  /* 0x0000143608007986 */ /* 0x000fe8000c101924 */
[----:B------:R-:W-:Y:S04]  /*11b0*/  STG.E desc[UR36][R8.64+0x18], R55 ;  /* 0x0000183708007986 */ /* 0x000fe8000c101924 */
[----:B------:R1:W-:Y:S04]  /*11c0*/  STG.E desc[UR36][R8.64+0x1c], R52 ;  /* 0x00001c3408007986 */ /* 0x0003e8000c101924 */
[----:B------:R-:W-:Y:S04]  /*11d0*/  STG.E desc[UR36][R2.64], R51 ;  /* 0x0000003302007986 */ /* 0x000fe8000c101924 */
[----:B------:R-:W-:Y:S01]  /*11e0*/  STG.E desc[UR36][R2.64+0x4], R50 ;  /* 0x0000043202007986 */ /* 0x000fe2000c101924 */
[----:B-1----:R-:W-:-:S03]  /*11f0*/  LEA.HI.X.SX32 R8, R11, R10, 0x1, P0 ;  /* 0x0000000a0b087211 */ /* 0x002fc600000f0eff */
[----:B------:R-:W-:Y:S01]  /*1200*/  STG.E desc[UR36][R2.64+0x8], R53 ;  /* 0x0000083502007986 */ /* 0x000fe2000c101924 */
[----:B------:R-:W-:-:S03]  /*1210*/  LEA R6, P0, R7, UR4, 0x2 ;  /* 0x0000000407067c11 */ /* 0x000fc6000f8010ff */
[----:B------:R-:W-:Y:S01]  /*1220*/  STG.E desc[UR36][R2.64+0xc], R48 ;  /* 0x00000c3002007986 */ /* 0x000fe2000c101924 */
[----:B------:R-:W-:Y:S02]  /*1230*/  LEA.HI.X R7, R7, UR5, R8, 0x2, P0 ;  /* 0x0000000507077c11 */ /* 0x000fe400080f1408 */
[C---:B------:R-:W-:Y:S01]  /*1240*/  LEA R8, P0, R56.reuse, UR4, 0x2 ;  /* 0x0000000438087c11 */ /* 0x040fe2000f8010ff */
[----:B------:R-:W-:Y:S03]  /*1250*/  STG.E desc[UR36][R2.64+0x10], R49 ;  /* 0x0000103102007986 */ /* 0x000fe6000c101924 */
[----:B------:R-:W-:Y:S01]  /*1260*/  LEA.HI.X R9, R56, UR5, R13, 0x2, P0 ;  /* 0x0000000538097c11 */ /* 0x000fe200080f140d */
        /* <DEDUP_REMOVED lines=28> */
.L_x_9:
        /* <DEDUP_REMOVED lines=13> */
.L_x_11:


//--------------------- .nv.global.init           --------------------------
	.section	.nv.global.init,"aw",@progbits
.nv.global.init:
	.type		$str$1,@object
	.size		$str$1,($str - $str$1)
$str$1:
        /*0000*/ 	.byte	0x2f, 0x74, 0x6d, 0x70, 0x2f, 0x73, 0x61, 0x73, 0x73, 0x5f, 0x63, 0x75, 0x5f, 0x66, 0x71, 0x6a
        /*0010*/ 	.byte	0x6c, 0x73, 0x34, 0x63, 0x35, 0x2f, 0x6b, 0x2e, 0x63, 0x75, 0x00
	.type		$str,@object
	.size		$str,(__unnamed_2 - $str)
$str:
        /*001b*/ 	.byte	0x62, 0x6c, 0x6f, 0x63, 0x6b, 0x44, 0x69, 0x6d, 0x2e, 0x78, 0x20, 0x3d, 0x3d, 0x20, 0x74, 0x68
        /*002b*/ 	.byte	0x72, 0x65, 0x61, 0x64, 0x73, 0x5f, 0x70, 0x65, 0x72, 0x5f, 0x62, 0x6c, 0x6f, 0x63, 0x6b, 0x00
	.type		__unnamed_2,@object
	.size		__unnamed_2,(__unnamed_1 - __unnamed_2)
__unnamed_2:
        /*003b*/ 	.byte	0x76, 0x6f, 0x69, 0x64, 0x20, 0x5a, 0x59, 0x4d, 0x53, 0x67, 0x65, 0x6d, 0x6d, 0x32, 0x44, 0x28
        /*004b*/ 	.byte	0x63, 0x6f, 0x6e, 0x73, 0x74, 0x20, 0x66, 0x6c, 0x6f, 0x61, 0x74, 0x20, 0x2a, 0x2c, 0x20, 0x63
        /*005b*/ 	.byte	0x6f, 0x6e, 0x73, 0x74, 0x20, 0x66, 0x6c, 0x6f, 0x61, 0x74, 0x20, 0x2a, 0x2c, 0x20, 0x66, 0x6c
        /*006b*/ 	.byte	0x6f, 0x61, 0x74, 0x20, 0x2a, 0x2c, 0x20, 0x69, 0x6e, 0x74, 0x2c, 0x20, 0x69, 0x6e, 0x74, 0x2c
        /*007b*/ 	.byte	0x20, 0x69, 0x6e, 0x74, 0x29, 0x20, 0x5b, 0x77, 0x69, 0x74, 0x68, 0x20, 0x69, 0x6e, 0x74, 0x20
        /*008b*/ 	.byte	0x42, 0x4d, 0x20, 0x3d, 0x20, 0x36, 0x34, 0x3b, 0x20, 0x69, 0x6e, 0x74, 0x20, 0x42, 0x4e, 0x20
        /*009b*/ 	.byte	0x3d, 0x20, 0x36, 0x34, 0x3b, 0x20, 0x69, 0x6e, 0x74, 0x20, 0x42, 0x4b, 0x20, 0x3d, 0x20, 0x38
        /*00ab*/ 	.byte	0x3b, 0x20, 0x69, 0x6e, 0x74, 0x20, 0x54, 0x4d, 0x20, 0x3d, 0x20, 0x38, 0x3b, 0x20, 0x69, 0x6e
        /*00bb*/ 	.byte	0x74, 0x20, 0x54, 0x4e, 0x20, 0x3d, 0x20, 0x38, 0x5d, 0x00
	.type		__unnamed_1,@object
	.size		__unnamed_1,(.L_0 - __unnamed_1)
__unnamed_1:
        /* <DEDUP_REMOVED lines=8> */
        /*0145*/ 	.byte	0x69, 0x6e, 0x74, 0x20, 0x54, 0x4e, 0x20, 0x3d, 0x20, 0x38, 0x5d, 0x00
.L_0:


//--------------------- .nv.shared._Z10ZYMSgemm2DILi64ELi64ELi8ELi8ELi8EEvPKfS1_Pfiii --------------------------
	.section	.nv.shared._Z10ZYMSgemm2DILi64ELi64ELi8ELi8ELi8EEvPKfS1_Pfiii,"aw",@nobits
	.sectionflags	@""
	.align	4
.nv.shared._Z10ZYMSgemm2DILi64ELi64ELi8ELi8ELi8EEvPKfS1_Pfiii:
	.zero		5120


//--------------------- .nv.shared.reserved.0     --------------------------
	.section	.nv.shared.reserved.0,"aw",@nobits
	.weak		__nv_reservedSMEM_offset_0_alias
	.size		__nv_reservedSMEM_offset_0_alias, 0, 64
	.other		__nv_reservedSMEM_offset_0_alias,@"STO_CUDA_RESERVED_SHARED STV_DEFAULT"
__nv_reservedSMEM_offset_0_alias:
	.zero		0
	.zero		64


//--------------------- .nv.shared._Z10ZYMSgemm2DILi128ELi128ELi8ELi8ELi8EEvPKfS1_Pfiii --------------------------
	.section	.nv.shared._Z10ZYMSgemm2DILi128ELi128ELi8ELi8ELi8EEvPKfS1_Pfiii,"aw",@nobits
	.sectionflags	@""
	.align	4
.nv.shared._Z10ZYMSgemm2DILi128ELi128ELi8ELi8ELi8EEvPKfS1_Pfiii:
	.zero		9216


//--------------------- .nv.constant0._Z10ZYMSgemm2DILi64ELi64ELi8ELi8ELi8EEvPKfS1_Pfiii --------------------------
	.section	.nv.constant0._Z10ZYMSgemm2DILi64ELi64ELi8ELi8ELi8EEvPKfS1_Pfiii,"a",@progbits
	.sectionflags	@""
	.align	4
.nv.constant0._Z10ZYMSgemm2DILi64ELi64ELi8ELi8ELi8EEvPKfS1_Pfiii:
	.zero		932


//--------------------- .nv.constant0._Z10ZYMSgemm2DILi128ELi128ELi8ELi8ELi8EEvPKfS1_Pfiii --------------------------
	.section	.nv.constant0._Z10ZYMSgemm2DILi128ELi128ELi8ELi8ELi8EEvPKfS1_Pfiii,"a",@progbits
	.sectionflags	@""
	.align	4
.nv.constant0._Z10ZYMSgemm2DILi128ELi128ELi8ELi8ELi8EEvPKfS1_Pfiii:
	.zero		932


//--------------------- SYMBOLS --------------------------

	.type		.nv.reservedSmem.offset0,@object
	.size		.nv.reservedSmem.offset0,0x4
	.type		.nv.reservedSmem.cap,@object
	.size		.nv.reservedSmem.cap,0x4
	.type		__assertfail,@function
